def attn_fwd(
    Q,
    K,
    V,
    Out,
    Lse,
    sm_scale,
    stride_qz,
    stride_qh,
    stride_qm,
    stride_qk,
    stride_kz,
    stride_kh,
    stride_kn,
    stride_kk,
    stride_vz,
    stride_vh,
    stride_vn,
    stride_vk,
    stride_oz,
    stride_oh,
    stride_om,
    stride_ok,
    seqlen_q,
    seqlen_k,
    BLOCK_M: tl.constexpr,
    BLOCK_N: tl.constexpr,
    HEAD_DIM: tl.constexpr,
    CAUSAL: tl.constexpr,
):
    start_m = tl.program_id(0)
    off_hz = tl.program_id(1)
    q_off = off_hz * stride_qh
    k_off = off_hz * stride_kh
    v_off = off_hz * stride_vh
    offs_m = start_m * BLOCK_M + tl.arange(0, BLOCK_M)
    offs_d = tl.arange(0, HEAD_DIM)
    offs_n = tl.arange(0, BLOCK_N)
    q_ptrs = Q + q_off + offs_m[:, None] * stride_qm + offs_d[None, :] * stride_qk
    k_ptrs = K + k_off + offs_d[:, None] * stride_kk + offs_n[None, :] * stride_kn
    v_ptrs = V + v_off + offs_n[:, None] * stride_vn + offs_d[None, :] * stride_vk
    m_i = tl.full([BLOCK_M], float("-inf"), dtype=tl.float32)
    l_i = tl.zeros([BLOCK_M], dtype=tl.float32) + 1.0
    acc = tl.zeros([BLOCK_M, HEAD_DIM], dtype=tl.float32)
    q = tl.load(q_ptrs)
    acc, l_i, m_i = _attn_fwd_inner(
        acc,
        l_i,
        m_i,
        q,
        k_ptrs,
        v_ptrs,
        sm_scale,
        stride_kn,
        stride_vn,
        start_m,
        seqlen_k,
        BLOCK_M,
        BLOCK_N,
        HEAD_DIM,
        CAUSAL,
    )
    acc = acc / l_i[:, None]
    lse = m_i + tl.math.log2(l_i) / 1.4426950408889634
    o_ptrs = (
        Out
        + off_hz * stride_oh
        + offs_m[:, None] * stride_om
        + offs_d[None, :] * stride_ok
    )
    tl.store(o_ptrs, acc.to(Out.dtype.element_ty))
    tl.store(Lse + off_hz * seqlen_q + offs_m, lse)

# config = {"BLOCK_M": 32, "BLOCK_N": 64, "HEAD_DIM": 128, "arch": "sm_90", "causal": true, "dtype": "fp8e4m3", "num_stages": 2, "num_warps": 8}
# arch = sm_90


// ===== COMPILED SASS (sm_90a) =====

	.target	sm_90a

	.elftype	@"ET_EXEC"


//--------------------- .note.nv.tkinfo           --------------------------
	.section	.note.nv.tkinfo,"",@"SHT_NOTE"
	.sectionflags	@"SHF_NOTE_NV_TKINFO"
	.tkinfo
        /*0018*/ 	.word	0x00000002
        /*0030*/ 	.string	""
        /*0030*/ 	.string	"ptxas"
        /*0030*/ 	.string	"Cuda compilation tools, release 13.0, V13.0.88"
        /*0030*/ 	.string	"Build cuda_13.0.r13.0/compiler.36424714_0"
        /*0030*/ 	.string	"-v  -suppress-debug-info  -lineinfo  -arch sm_90a "



//--------------------- .note.nv.cuinfo           --------------------------
	.section	.note.nv.cuinfo,"",@"SHT_NOTE"
	.sectionflags	@"SHF_NOTE_NV_CUINFO"
        /*0018*/ 	.short	0x0002
        /*001a*/ 	.short	0x005a
        /*001c*/ 	.short	0x0082
	.zero		2


//--------------------- .nv.info                  --------------------------
	.section	.nv.info,"",@"SHT_CUDA_INFO"
	.align	4


	//----- nvinfo : EIATTR_REGCOUNT
	.align		4
        /*0000*/ 	.byte	0x04, 0x2f
        /*0002*/ 	.short	(.L_2 - .L_1)
	.align		4
.L_1:
        /*0004*/ 	.word	index@(attn_fwd)
        /*0008*/ 	.word	0x000000e9


	//----- nvinfo : EIATTR_FRAME_SIZE
	.align		4
.L_2:
        /*000c*/ 	.byte	0x04, 0x11
        /*000e*/ 	.short	(.L_4 - .L_3)
	.align		4
.L_3:
        /*0010*/ 	.word	index@(attn_fwd)
        /*0014*/ 	.word	0x00000000


	//----- nvinfo : EIATTR_MIN_STACK_SIZE
	.align		4
.L_4:
        /*0018*/ 	.byte	0x04, 0x12
        /*001a*/ 	.short	(.L_6 - .L_5)
	.align		4
.L_5:
        /*001c*/ 	.word	index@(attn_fwd)
        /*0020*/ 	.word	0x00000000
.L_6:


//--------------------- .nv.compat                --------------------------
	.section	.nv.compat,"",@"SHT_CUDA_COMPAT_INFO"
	.align	4
        /*0000*/ 	.byte	0x02, 0x09, 0x01, 0x00, 0x02, 0x02, 0x02, 0x00, 0x02, 0x05, 0x05, 0x00, 0x03, 0x07, 0x01, 0x01
        /*0010*/ 	.byte	0x02, 0x03, 0x00, 0x00, 0x02, 0x06, 0x01, 0x00, 0x04, 0x0b, 0x08, 0x00, 0x00, 0x00, 0x00, 0x00
        /*0020*/ 	.byte	0x00, 0x00, 0x00, 0x00


//--------------------- .nv.info.attn_fwd         --------------------------
	.section	.nv.info.attn_fwd,"",@"SHT_CUDA_INFO"
	.sectionflags	@""
	.align	4


	//----- nvinfo : EIATTR_CUDA_API_VERSION
	.align		4
        /*0000*/ 	.byte	0x04, 0x37
        /*0002*/ 	.short	(.L_8 - .L_7)
.L_7:
        /*0004*/ 	.word	0x00000082


	//----- nvinfo : EIATTR_KPARAM_INFO
	.align		4
.L_8:
        /*0008*/ 	.byte	0x04, 0x17
        /*000a*/ 	.short	(.L_10 - .L_9)
.L_9:
        /*000c*/ 	.word	0x00000000
        /*0010*/ 	.short	0x0019
        /*0012*/ 	.short	0x0080
        /*0014*/ 	.byte	0x00, 0xf4, 0x21, 0x00


	//----- nvinfo : EIATTR_KPARAM_INFO
	.align		4
.L_10:
        /*0018*/ 	.byte	0x04, 0x17
        /*001a*/ 	.short	(.L_12 - .L_11)
.L_11:
        /*001c*/ 	.word	0x00000000
        /*0020*/ 	.short	0x0018
        /*0022*/ 	.short	0x0078
        /*0024*/ 	.byte	0x00, 0xf4, 0x21, 0x00


	//----- nvinfo : EIATTR_KPARAM_INFO
	.align		4
.L_12:
        /*0028*/ 	.byte	0x04, 0x17
        /*002a*/ 	.short	(.L_14 - .L_13)
.L_13:
        /*002c*/ 	.word	0x00000000
        /*0030*/ 	.short	0x0017
        /*0032*/ 	.short	0x0070
        /*0034*/ 	.byte	0x00, 0xf0, 0x11, 0x00


	//----- nvinfo : EIATTR_KPARAM_INFO
	.align		4
.L_14:
        /*0038*/ 	.byte	0x04, 0x17
        /*003a*/ 	.short	(.L_16 - .L_15)
.L_15:
        /*003c*/ 	.word	0x00000000
        /*0040*/ 	.short	0x0016
        /*0042*/ 	.short	0x006c
        /*0044*/ 	.byte	0x00, 0xf0, 0x11, 0x00


	//----- nvinfo : EIATTR_KPARAM_INFO
	.align		4
.L_16:
        /*0048*/ 	.byte	0x04, 0x17
        /*004a*/ 	.short	(.L_18 - .L_17)
.L_17:
        /*004c*/ 	.word	0x00000000
        /*0050*/ 	.short	0x0015
        /*0052*/ 	.short	0x0068
        /*0054*/ 	.byte	0x00, 0xf0, 0x11, 0x00


	//----- nvinfo : EIATTR_KPARAM_INFO
	.align		4
.L_18:
        /*0058*/ 	.byte	0x04, 0x17
        /*005a*/ 	.short	(.L_20 - .L_19)
.L_19:
        /*005c*/ 	.word	0x00000000
        /*0060*/ 	.short	0x0014
        /*0062*/ 	.short	0x0064
        /*0064*/ 	.byte	0x00, 0xf0, 0x11, 0x00


	//----- nvinfo : EIATTR_KPARAM_INFO
	.align		4
.L_20:
        /*0068*/ 	.byte	0x04, 0x17
        /*006a*/ 	.short	(.L_22 - .L_21)
.L_21:
        /*006c*/ 	.word	0x00000000
        /*0070*/ 	.short	0x0013
        /*0072*/ 	.short	0x0060
        /*0074*/ 	.byte	0x00, 0xf0, 0x11, 0x00


	//----- nvinfo : EIATTR_KPARAM_INFO
	.align		4
.L_22:
        /*0078*/ 	.byte	0x04, 0x17
        /*007a*/ 	.short	(.L_24 - .L_23)
.L_23:
        /*007c*/ 	.word	0x00000000
        /*0080*/ 	.short	0x0012
        /*0082*/ 	.short	0x005c
        /*0084*/ 	.byte	0x00, 0xf0, 0x11, 0x00


	//----- nvinfo : EIATTR_KPARAM_INFO
	.align		4
.L_24:
        /*0088*/ 	.byte	0x04, 0x17
        /*008a*/ 	.short	(.L_26 - .L_25)
.L_25:
        /*008c*/ 	.word	0x00000000
        /*0090*/ 	.short	0x0011
        /*0092*/ 	.short	0x0058
        /*0094*/ 	.byte	0x00, 0xf0, 0x11, 0x00


	//----- nvinfo : EIATTR_KPARAM_INFO
	.align		4
.L_26:
        /*0098*/ 	.byte	0x04, 0x17
        /*009a*/ 	.short	(.L_28 - .L_27)
.L_27:
        /*009c*/ 	.word	0x00000000
        /*00a0*/ 	.short	0x0010
        /*00a2*/ 	.short	0x0054
        /*00a4*/ 	.byte	0x00, 0xf0, 0x11, 0x00


	//----- nvinfo : EIATTR_KPARAM_INFO
	.align		4
.L_28:
        /*00a8*/ 	.byte	0x04, 0x17
        /*00aa*/ 	.short	(.L_30 - .L_29)
.L_29:
        /*00ac*/ 	.word	0x00000000
        /*00b0*/ 	.short	0x000f
        /*00b2*/ 	.short	0x0050
        /*00b4*/ 	.byte	0x00, 0xf0, 0x11, 0x00


	//----- nvinfo : EIATTR_KPARAM_INFO
	.align		4
.L_30:
        /*00b8*/ 	.byte	0x04, 0x17
        /*00ba*/ 	.short	(.L_32 - .L_31)
.L_31:
        /*00bc*/ 	.word	0x00000000
        /*00c0*/ 	.short	0x000e
        /*00c2*/ 	.short	0x004c
        /*00c4*/ 	.byte	0x00, 0xf0, 0x11, 0x00


	//----- nvinfo : EIATTR_KPARAM_INFO
	.align		4
.L_32:
        /*00c8*/ 	.byte	0x04, 0x17
        /*00ca*/ 	.short	(.L_34 - .L_33)
.L_33:
        /*00cc*/ 	.word	0x00000000
        /*00d0*/ 	.short	0x000d
        /*00d2*/ 	.short	0x0048
        /*00d4*/ 	.byte	0x00, 0xf0, 0x11, 0x00


	//----- nvinfo : EIATTR_KPARAM_INFO
	.align		4
.L_34:
        /*00d8*/ 	.byte	0x04, 0x17
        /*00da*/ 	.short	(.L_36 - .L_35)
.L_35:
        /*00dc*/ 	.word	0x00000000
        /*00e0*/ 	.short	0x000c
        /*00e2*/ 	.short	0x0044
        /*00e4*/ 	.byte	0x00, 0xf0, 0x11, 0x00


	//----- nvinfo : EIATTR_KPARAM_INFO
	.align		4
.L_36:
        /*00e8*/ 	.byte	0x04, 0x17
        /*00ea*/ 	.short	(.L_38 - .L_37)
.L_37:
        /*00ec*/ 	.word	0x00000000
        /*00f0*/ 	.short	0x000b
        /*00f2*/ 	.short	0x0040
        /*00f4*/ 	.byte	0x00, 0xf0, 0x11, 0x00


	//----- nvinfo : EIATTR_KPARAM_INFO
	.align		4
.L_38:
        /*00f8*/ 	.byte	0x04, 0x17
        /*00fa*/ 	.short	(.L_40 - .L_39)
.L_39:
        /*00fc*/ 	.word	0x00000000
        /*0100*/ 	.short	0x000a
        /*0102*/ 	.short	0x003c
        /*0104*/ 	.byte	0x00, 0xf0, 0x11, 0x00


	//----- nvinfo : EIATTR_KPARAM_INFO
	.align		4
.L_40:
        /*0108*/ 	.byte	0x04, 0x17
        /*010a*/ 	.short	(.L_42 - .L_41)
.L_41:
        /*010c*/ 	.word	0x00000000
        /*0110*/ 	.short	0x0009
        /*0112*/ 	.short	0x0038
        /*0114*/ 	.byte	0x00, 0xf0, 0x11, 0x00


	//----- nvinfo : EIATTR_KPARAM_INFO
	.align		4
.L_42:
        /*0118*/ 	.byte	0x04, 0x17
        /*011a*/ 	.short	(.L_44 - .L_43)
.L_43:
        /*011c*/ 	.word	0x00000000
        /*0120*/ 	.short	0x0008
        /*0122*/ 	.short	0x0034
        /*0124*/ 	.byte	0x00, 0xf0, 0x11, 0x00


	//----- nvinfo : EIATTR_KPARAM_INFO
	.align		4
.L_44:
        /*0128*/ 	.byte	0x04, 0x17
        /*012a*/ 	.short	(.L_46 - .L_45)
.L_45:
        /*012c*/ 	.word	0x00000000
        /*0130*/ 	.short	0x0007
        /*0132*/ 	.short	0x0030
        /*0134*/ 	.byte	0x00, 0xf0, 0x11, 0x00


	//----- nvinfo : EIATTR_KPARAM_INFO
	.align		4
.L_46:
        /*0138*/ 	.byte	0x04, 0x17
        /*013a*/ 	.short	(.L_48 - .L_47)
.L_47:
        /*013c*/ 	.word	0x00000000
        /*0140*/ 	.short	0x0006
        /*0142*/ 	.short	0x002c
        /*0144*/ 	.byte	0x00, 0xf0, 0x11, 0x00


	//----- nvinfo : EIATTR_KPARAM_INFO
	.align		4
.L_48:
        /*0148*/ 	.byte	0x04, 0x17
        /*014a*/ 	.short	(.L_50 - .L_49)
.L_49:
        /*014c*/ 	.word	0x00000000
        /*0150*/ 	.short	0x0005
        /*0152*/ 	.short	0x0028
        /*0154*/ 	.byte	0x00, 0xf0, 0x11, 0x00


	//----- nvinfo : EIATTR_KPARAM_INFO
	.align		4
.L_50:
        /*0158*/ 	.byte	0x04, 0x17
        /*015a*/ 	.short	(.L_52 - .L_51)
.L_51:
        /*015c*/ 	.word	0x00000000
        /*0160*/ 	.short	0x0004
        /*0162*/ 	.short	0x0020
        /*0164*/ 	.byte	0x00, 0xf4, 0x21, 0x00


	//----- nvinfo : EIATTR_KPARAM_INFO
	.align		4
.L_52:
        /*0168*/ 	.byte	0x04, 0x17
        /*016a*/ 	.short	(.L_54 - .L_53)
.L_53:
        /*016c*/ 	.word	0x00000000
        /*0170*/ 	.short	0x0003
        /*0172*/ 	.short	0x0018
        /*0174*/ 	.byte	0x00, 0xf4, 0x21, 0x00


	//----- nvinfo : EIATTR_KPARAM_INFO
	.align		4
.L_54:
        /*0178*/ 	.byte	0x04, 0x17
        /*017a*/ 	.short	(.L_56 - .L_55)
.L_55:
        /*017c*/ 	.word	0x00000000
        /*0180*/ 	.short	0x0002
        /*0182*/ 	.short	0x0010
        /*0184*/ 	.byte	0x00, 0xf4, 0x21, 0x00


	//----- nvinfo : EIATTR_KPARAM_INFO
	.align		4
.L_56:
        /*0188*/ 	.byte	0x04, 0x17
        /*018a*/ 	.short	(.L_58 - .L_57)
.L_57:
        /*018c*/ 	.word	0x00000000
        /*0190*/ 	.short	0x0001
        /*0192*/ 	.short	0x0008
        /*0194*/ 	.byte	0x00, 0xf4, 0x21, 0x00


	//----- nvinfo : EIATTR_KPARAM_INFO
	.align		4
.L_58:
        /*0198*/ 	.byte	0x04, 0x17
        /*019a*/ 	.short	(.L_60 - .L_59)
.L_59:
        /*019c*/ 	.word	0x00000000
        /*01a0*/ 	.short	0x0000
        /*01a2*/ 	.short	0x0000
        /*01a4*/ 	.byte	0x00, 0xf4, 0x21, 0x00


	//----- nvinfo : EIATTR_SPARSE_MMA_MASK
	.align		4
.L_60:
        /*01a8*/ 	.byte	0x03, 0x50
        /*01aa*/ 	.short	0x0000


	//----- nvinfo : EIATTR_MAXREG_COUNT
	.align		4
        /*01ac*/ 	.byte	0x03, 0x1b
        /*01ae*/ 	.short	0x00ff


	//----- nvinfo : EIATTR_NUM_BARRIERS
	.align		4
        /*01b0*/ 	.byte	0x02, 0x4c
        /*01b2*/ 	.byte	0x01
	.zero		1


	//----- nvinfo : EIATTR_MERCURY_ISA_VERSION
	.align		4
        /*01b4*/ 	.byte	0x03, 0x5f
        /*01b6*/ 	.short	0x0101


	//----- nvinfo : EIATTR_COOP_GROUP_MASK_REGIDS
	.align		4
        /*01b8*/ 	.byte	0x04, 0x29
        /*01ba*/ 	.short	(.L_62 - .L_61)


	//   ....[0]....
.L_61:
        /*01bc*/ 	.word	0xffffffff


	//   ....[1]....
        /*01c0*/ 	.word	0xffffffff


	//   ....[2]....
        /*01c4*/ 	.word	0xffffffff


	//   ....[3]....
        /*01c8*/ 	.word	0xffffffff


	//   ....[4]....
        /*01cc*/ 	.word	0xffffffff


	//   ....[5]....
        /*01d0*/ 	.word	0xffffffff


	//   ....[6]....
        /*01d4*/ 	.word	0xffffffff


	//   ....[7]....
        /*01d8*/ 	.word	0xffffffff


	//   ....[8]....
        /*01dc*/ 	.word	0xffffffff


	//   ....[9]....
        /*01e0*/ 	.word	0xffffffff


	//   ....[10]....
        /*01e4*/ 	.word	0xffffffff


	//   ....[11]....
        /*01e8*/ 	.word	0xffffffff


	//   ....[12]....
        /*01ec*/ 	.word	0xffffffff


	//   ....[13]....
        /*01f0*/ 	.word	0xffffffff


	//   ....[14]....
        /*01f4*/ 	.word	0xffffffff


	//   ....[15]....
        /*01f8*/ 	.word	0xffffffff


	//   ....[16]....
        /*01fc*/ 	.word	0xffffffff


	//   ....[17]....
        /*0200*/ 	.word	0xffffffff


	//   ....[18]....
        /*0204*/ 	.word	0xffffffff


	//   ....[19]....
        /*0208*/ 	.word	0xffffffff


	//   ....[20]....
        /*020c*/ 	.word	0xffffffff


	//   ....[21]....
        /*0210*/ 	.word	0xffffffff


	//----- nvinfo : EIATTR_COOP_GROUP_INSTR_OFFSETS
	.align		4
.L_62:
        /*0214*/ 	.byte	0x04, 0x28
        /*0216*/ 	.short	(.L_64 - .L_63)


	//   ....[0]....
.L_63:
        /*0218*/ 	.word	0x00002cc0


	//   ....[1]....
        /*021c*/ 	.word	0x00002ce0


	//   ....[2]....
        /*0220*/ 	.word	0x00002d00


	//   ....[3]....
        /*0224*/ 	.word	0x00002d10


	//   ....[4]....
        /*0228*/ 	.word	0x00002d50


	//   ....[5]....
        /*022c*/ 	.word	0x00002d70


	//   ....[6]....
        /*0230*/ 	.word	0x00002d90


	//   ....[7]....
        /*0234*/ 	.word	0x00002da0


	//   ....[8]....
        /*0238*/ 	.word	0x00002fe0


	//   ....[9]....
        /*023c*/ 	.word	0x00003000


	//   ....[10]....
        /*0240*/ 	.word	0x00003020


	//   ....[11]....
        /*0244*/ 	.word	0x00003250


	//   ....[12]....
        /*0248*/ 	.word	0x00003290


	//   ....[13]....
        /*024c*/ 	.word	0x000032e0


	//   ....[14]....
        /*0250*/ 	.word	0x000032f0


	//   ....[15]....
        /*0254*/ 	.word	0x00003360


	//   ....[16]....
        /*0258*/ 	.word	0x000033a0


	//   ....[17]....
        /*025c*/ 	.word	0x000033f0


	//   ....[18]....
        /*0260*/ 	.word	0x00003430


	//   ....[19]....
        /*0264*/ 	.word	0x00003570


	//   ....[20]....
        /*0268*/ 	.word	0x00003590


	//   ....[21]....
        /*026c*/ 	.word	0x000035b0


	//----- nvinfo : EIATTR_EXIT_INSTR_OFFSETS
	.align		4
.L_64:
        /*0270*/ 	.byte	0x04, 0x1c
        /*0272*/ 	.short	(.L_66 - .L_65)


	//   ....[0]....
.L_65:
        /*0274*/ 	.word	0x00005fe0


	//   ....[1]....
        /*0278*/ 	.word	0x00006010


	//----- nvinfo : EIATTR_REQNTID
	.align		4
.L_66:
        /*027c*/ 	.byte	0x04, 0x10
        /*027e*/ 	.short	(.L_68 - .L_67)
.L_67:
        /*0280*/ 	.word	0x00000100
        /*0284*/ 	.word	0x00000001
        /*0288*/ 	.word	0x00000001


	//----- nvinfo : EIATTR_CRS_STACK_SIZE
	.align		4
.L_68:
        /*028c*/ 	.byte	0x04, 0x1e
        /*028e*/ 	.short	(.L_70 - .L_69)
.L_69:
        /*0290*/ 	.word	0x00000000


	//----- nvinfo : EIATTR_CBANK_PARAM_SIZE
	.align		4
.L_70:
        /*0294*/ 	.byte	0x03, 0x19
        /*0296*/ 	.short	0x0088


	//----- nvinfo : EIATTR_PARAM_CBANK
	.align		4
        /*0298*/ 	.byte	0x04, 0x0a
        /*029a*/ 	.short	(.L_72 - .L_71)
	.align		4
.L_71:
        /*029c*/ 	.word	index@(.nv.constant0.attn_fwd)
        /*02a0*/ 	.short	0x0210
        /*02a2*/ 	.short	0x0088


	//----- nvinfo : EIATTR_SW_WAR
	.align		4
.L_72:
        /*02a4*/ 	.byte	0x04, 0x36
        /*02a6*/ 	.short	(.L_74 - .L_73)
.L_73:
        /*02a8*/ 	.word	0x00000008
.L_74:


//--------------------- .nv.callgraph             --------------------------
	.section	.nv.callgraph,"",@"SHT_CUDA_CALLGRAPH"
	.align	4
	.sectionentsize	8
	.align		4
        /*0000*/ 	.word	0x00000000
	.align		4
        /*0004*/ 	.word	0xffffffff
	.align		4
        /*0008*/ 	.word	0x00000000
	.align		4
        /*000c*/ 	.word	0xfffffffe
	.align		4
        /*0010*/ 	.word	0x00000000
	.align		4
        /*0014*/ 	.word	0xfffffffd
	.align		4
        /*0018*/ 	.word	0x00000000
	.align		4
        /*001c*/ 	.word	0xfffffffc


//--------------------- .nv.constant4             --------------------------
	.section	.nv.constant4,"a",@progbits
	.align	8
	.align		8
.nv.constant4:
        /*0000*/ 	.dword	_$_str


//--------------------- .text.attn_fwd            --------------------------
	.section	.text.attn_fwd,"ax",@progbits
	.align	128
        .global         attn_fwd
        .type           attn_fwd,@function
        .size           attn_fwd,(.L_x_11 - attn_fwd)
        .other          attn_fwd,@"STO_CUDA_ENTRY STV_DEFAULT"
attn_fwd:
.text.attn_fwd:
[----:B------:R-:W-:Y:S01]  /*0000*/  LDC R1, c[0x0][0x28] ;  /* 0x00000a00ff017b82 */ /* 0x000fe20000000800 */
[----:B------:R-:W0:Y:S07]  /*0010*/  S2R R200, SR_CTAID.X ;  /* 0x0000000000c87919 */ /* 0x000e2e0000002500 */
[----:B------:R-:W1:Y:S01]  /*0020*/  S2UR UR11, SR_CTAID.Y ;  /* 0x00000000000b79c3 */ /* 0x000e620000002600 */
[----:B------:R-:W-:Y:S01]  /*0030*/  ULDC.64 UR4, c[0x0][0x240] ;  /* 0x0000900000047ab9 */ /* 0x000fe20000000a00 */
[----:B------:R-:W-:Y:S01]  /*0040*/  ULDC.64 UR12, c[0x0][0x208] ;  /* 0x00008200000c7ab9 */ /* 0x000fe20000000a00 */
[----:B------:R-:W2:Y:S05]  /*0050*/  S2R R193, SR_TID.X ;  /* 0x0000000000c17919 */ /* 0x000eaa0000002100 */
[----:B------:R-:W3:Y:S08]  /*0060*/  LDC R29, c[0x0][0x248] ;  /* 0x00009200ff1d7b82 */ /* 0x000ef00000000800 */
[----:B------:R-:W4:Y:S01]  /*0070*/  LDC.64 R26, c[0x0][0x210] ;  /* 0x00008400ff1a7b82 */ /* 0x000f220000000a00 */
[----:B-1----:R-:W-:Y:S01]  /*0080*/  UIMAD UR4, UR11, UR4, URZ ;  /* 0x000000040b0472a4 */ /* 0x002fe2000f8e023f */
[----:B0-----:R-:W-:Y:S01]  /*0090*/  IMAD.SHL.U32 R200, R200, 0x20, RZ ;  /* 0x00000020c8c87824 */ /* 0x001fe200078e00ff */
[----:B--2---:R-:W-:-:S04]  /*00a0*/  SHF.R.U32.HI R0, RZ, 0x5, R193 ;  /* 0x00000005ff007819 */ /* 0x004fc800000116c1 */
[----:B------:R-:W-:Y:S02]  /*00b0*/  LOP3.LUT R209, R200, 0x1f, R193, 0xf8, !PT ;  /* 0x0000001fc8d17812 */ /* 0x000fe400078ef8c1 */
[----:B------:R-:W-:-:S03]  /*00c0*/  SGXT.U32 R0, R0, 0x3 ;  /* 0x000000030000781a */ /* 0x000fc60000000000 */
[----:B------:R-:W-:Y:S01]  /*00d0*/  IMAD R3, R209, UR5, RZ ;  /* 0x00000005d1037c24 */ /* 0x000fe2000f8e02ff */
[----:B------:R-:W-:Y:S01]  /*00e0*/  USHF.R.S32.HI UR5, URZ, 0x1f, UR4 ;  /* 0x0000001f3f057899 */ /* 0x000fe20008011404 */
[----:B---3--:R-:W-:-:S03]  /*00f0*/  IMAD R0, R0, R29, RZ ;  /* 0x0000001d00007224 */ /* 0x008fc600078e02ff */
[----:B----4-:R-:W-:Y:S01]  /*0100*/  IADD3 R25, P0, P1, R3, UR4, R26 ;  /* 0x0000000403197c10 */ /* 0x010fe2000f91e01a */
[----:B------:R-:W-:Y:S01]  /*0110*/  IMAD R5, R29, 0x8, R0 ;  /* 0x000000081d057824 */ /* 0x000fe200078e0200 */
[----:B------:R-:W-:-:S03]  /*0120*/  SHF.R.S32.HI R2, RZ, 0x1f, R3 ;  /* 0x0000001fff027819 */ /* 0x000fc60000011403 */
[----:B------:R-:W-:Y:S01]  /*0130*/  IMAD R7, R29, 0x8, R5 ;  /* 0x000000081d077824 */ /* 0x000fe200078e0205 */
[----:B------:R-:W-:Y:S02]  /*0140*/  IADD3.X R27, R2, UR5, R27, P0, P1 ;  /* 0x00000005021b7c10 */ /* 0x000fe400087e241b */
[CC--:B------:R-:W-:Y:S02]  /*0150*/  IADD3 R2, P0, R0.reuse, R25.reuse, RZ ;  /* 0x0000001900027210 */ /* 0x0c0fe40007f1e0ff */
[----:B------:R-:W-:Y:S02]  /*0160*/  IADD3 R4, P1, R5, R25, RZ ;  /* 0x0000001905047210 */ /* 0x000fe40007f3e0ff */
[----:B------:R-:W-:Y:S01]  /*0170*/  LEA.HI.X.SX32 R3, R0, R27, 0x1, P0 ;  /* 0x0000001b00037211 */ /* 0x000fe200000f0eff */
[----:B------:R-:W-:Y:S01]  /*0180*/  IMAD R0, R29, 0x8, R7 ;  /* 0x000000081d007824 */ /* 0x000fe200078e0207 */
[----:B------:R-:W-:Y:S02]  /*0190*/  IADD3 R6, P0, R7, R25, RZ ;  /* 0x0000001907067210 */ /* 0x000fe40007f1e0ff */
[-C--:B------:R-:W-:Y:S01]  /*01a0*/  LEA.HI.X.SX32 R5, R5, R27.reuse, 0x1, P1 ;  /* 0x0000001b05057211 */ /* 0x080fe200008f0eff */
[----:B------:R0:W2:Y:S01]  /*01b0*/  LDG.E.U8 R15, desc[UR12][R2.64] ;  /* 0x0000000c020f7981 */ /* 0x0000a2000c1e1100 */
[----:B------:R-:W-:Y:S01]  /*01c0*/  LEA.HI.X.SX32 R7, R7, R27, 0x1, P0 ;  /* 0x0000001b07077211 */ /* 0x000fe200000f0eff */
[C---:B------:R-:W-:Y:S01]  /*01d0*/  IMAD R11, R29.reuse, 0x8, R0 ;  /* 0x000000081d0b7824 */ /* 0x040fe200078e0200 */
[C---:B------:R-:W-:Y:S01]  /*01e0*/  IADD3 R8, P0, R0.reuse, R25, RZ ;  /* 0x0000001900087210 */ /* 0x040fe20007f1e0ff */
[----:B------:R1:W2:Y:S03]  /*01f0*/  LDG.E.U8 R16, desc[UR12][R4.64] ;  /* 0x0000000c04107981 */ /* 0x0002a6000c1e1100 */
[----:B------:R-:W-:Y:S01]  /*0200*/  LEA.HI.X.SX32 R9, R0, R27, 0x1, P0 ;  /* 0x0000001b00097211 */ /* 0x000fe200000f0eff */
[----:B------:R-:W-:Y:S01]  /*0210*/  IMAD R0, R29, 0x8, R11 ;  /* 0x000000081d007824 */ /* 0x000fe200078e020b */
[----:B------:R-:W-:Y:S01]  /*0220*/  IADD3 R10, P0, R11, R25, RZ ;  /* 0x000000190b0a7210 */ /* 0x000fe20007f1e0ff */
[----:B------:R-:W3:Y:S02]  /*0230*/  LDG.E.U8 R17, desc[UR12][R6.64] ;  /* 0x0000000c06117981 */ /* 0x000ee4000c1e1100 */
[----:B------:R-:W-:Y:S01]  /*0240*/  IMAD R13, R29, 0x8, R0 ;  /* 0x000000081d0d7824 */ /* 0x000fe200078e0200 */
[----:B------:R-:W-:Y:S01]  /*0250*/  LEA.HI.X.SX32 R11, R11, R27, 0x1, P0 ;  /* 0x0000001b0b0b7211 */ /* 0x000fe200000f0eff */
[----:B------:R4:W3:Y:S01]  /*0260*/  LDG.E.U8 R18, desc[UR12][R8.64] ;  /* 0x0000000c08127981 */ /* 0x0008e2000c1e1100 */
[CC--:B0-----:R-:W-:Y:S01]  /*0270*/  IADD3 R2, P0, R0.reuse, R25.reuse, RZ ;  /* 0x0000001900027210 */ /* 0x0c1fe20007f1e0ff */
[----:B------:R-:W-:Y:S01]  /*0280*/  IMAD R14, R29, 0x8, R13 ;  /* 0x000000081d0e7824 */ /* 0x000fe200078e020d */
[----:B------:R-:W-:Y:S01]  /*0290*/  IADD3 R12, P1, R13, R25, RZ ;  /* 0x000000190d0c7210 */ /* 0x000fe20007f3e0ff */
[----:B------:R0:W5:Y:S01]  /*02a0*/  LDG.E.U8 R19, desc[UR12][R10.64] ;  /* 0x0000000c0a137981 */ /* 0x000162000c1e1100 */
[----:B------:R-:W-:Y:S01]  /*02b0*/  LEA.HI.X.SX32 R3, R0, R27, 0x1, P0 ;  /* 0x0000001b00037211 */ /* 0x000fe200000f0eff */
[----:B------:R-:W-:Y:S01]  /*02c0*/  IMAD R0, R29, 0x8, R14 ;  /* 0x000000081d007824 */ /* 0x000fe200078e020e */
[----:B-1----:R-:W-:-:S02]  /*02d0*/  IADD3 R4, P0, R14, R25, RZ ;  /* 0x000000190e047210 */ /* 0x002fc40007f1e0ff */
[-C--:B------:R-:W-:Y:S01]  /*02e0*/  LEA.HI.X.SX32 R13, R13, R27.reuse, 0x1, P1 ;  /* 0x0000001b0d0d7211 */ /* 0x080fe200008f0eff */
[----:B------:R1:W5:Y:S01]  /*02f0*/  LDG.E.U8 R20, desc[UR12][R2.64] ;  /* 0x0000000c02147981 */ /* 0x000362000c1e1100 */
[----:B------:R-:W-:Y:S01]  /*0300*/  LEA.HI.X.SX32 R5, R14, R27, 0x1, P0 ;  /* 0x0000001b0e057211 */ /* 0x000fe200000f0eff */
[C---:B----4-:R-:W-:Y:S01]  /*0310*/  IMAD R9, R29.reuse, 0x8, R0 ;  /* 0x000000081d097824 */ /* 0x050fe200078e0200 */
[C---:B------:R-:W-:Y:S01]  /*0320*/  IADD3 R6, P0, R0.reuse, R25, RZ ;  /* 0x0000001900067210 */ /* 0x040fe20007f1e0ff */
[----:B------:R4:W5:Y:S03]  /*0330*/  LDG.E.U8 R21, desc[UR12][R12.64] ;  /* 0x0000000c0c157981 */ /* 0x000966000c1e1100 */
[----:B------:R-:W-:Y:S01]  /*0340*/  LEA.HI.X.SX32 R7, R0, R27, 0x1, P0 ;  /* 0x0000001b00077211 */ /* 0x000fe200000f0eff */
[----:B------:R-:W-:Y:S01]  /*0350*/  IMAD R0, R29, 0x8, R9 ;  /* 0x000000081d007824 */ /* 0x000fe200078e0209 */
[-C--:B------:R-:W-:Y:S01]  /*0360*/  IADD3 R8, P0, R9, R25.reuse, RZ ;  /* 0x0000001909087210 */ /* 0x080fe20007f1e0ff */
[----:B------:R4:W5:Y:S02]  /*0370*/  LDG.E.U8 R22, desc[UR12][R4.64] ;  /* 0x0000000c04167981 */ /* 0x000964000c1e1100 */
[----:B------:R-:W-:Y:S01]  /*0380*/  IMAD R14, R29, 0x8, R0 ;  /* 0x000000081d0e7824 */ /* 0x000fe200078e0200 */
[----:B0-----:R-:W-:Y:S01]  /*0390*/  IADD3 R10, P1, R0, R25, RZ ;  /* 0x00000019000a7210 */ /* 0x001fe20007f3e0ff */
[----:B------:R0:W5:Y:S01]  /*03a0*/  LDG.E.U8 R23, desc[UR12][R6.64] ;  /* 0x0000000c06177981 */ /* 0x000162000c1e1100 */
[----:B------:R-:W-:-:S02]  /*03b0*/  LEA.HI.X.SX32 R9, R9, R27, 0x1, P0 ;  /* 0x0000001b09097211 */ /* 0x000fc400000f0eff */
[----:B------:R-:W-:Y:S01]  /*03c0*/  LEA.HI.X.SX32 R11, R0, R27, 0x1, P1 ;  /* 0x0000001b000b7211 */ /* 0x000fe200008f0eff */
[C---:B------:R-:W-:Y:S01]  /*03d0*/  IMAD R0, R29.reuse, 0x8, R14 ;  /* 0x000000081d007824 */ /* 0x040fe200078e020e */
[C---:B-1----:R-:W-:Y:S01]  /*03e0*/  IADD3 R2, P0, R14.reuse, R25, RZ ;  /* 0x000000190e027210 */ /* 0x042fe20007f1e0ff */
[----:B------:R1:W5:Y:S02]  /*03f0*/  LDG.E.U8 R24, desc[UR12][R8.64] ;  /* 0x0000000c08187981 */ /* 0x000364000c1e1100 */
[C---:B----4-:R-:W-:Y:S01]  /*0400*/  IMAD R13, R29.reuse, 0x8, R0 ;  /* 0x000000081d0d7824 */ /* 0x050fe200078e0200 */
[----:B------:R-:W-:Y:S01]  /*0410*/  LEA.HI.X.SX32 R3, R14, R27, 0x1, P0 ;  /* 0x0000001b0e037211 */ /* 0x000fe200000f0eff */
[----:B------:R4:W5:Y:S01]  /*0420*/  LDG.E.U8 R10, desc[UR12][R10.64] ;  /* 0x0000000c0a0a7981 */ /* 0x000962000c1e1100 */
[----:B------:R-:W-:Y:S01]  /*0430*/  IADD3 R4, P0, R0, R25, RZ ;  /* 0x0000001900047210 */ /* 0x000fe20007f1e0ff */
[----:B------:R-:W-:-:S03]  /*0440*/  IMAD R14, R29, 0x8, R13 ;  /* 0x000000081d0e7824 */ /* 0x000fc600078e020d */
[----:B------:R-:W-:Y:S01]  /*0450*/  LEA.HI.X.SX32 R5, R0, R27, 0x1, P0 ;  /* 0x0000001b00057211 */ /* 0x000fe200000f0eff */
[----:B------:R-:W-:Y:S01]  /*0460*/  IMAD R0, R29, 0x8, R14 ;  /* 0x000000081d007824 */ /* 0x000fe200078e020e */
[CC--:B0-----:R-:W-:Y:S01]  /*0470*/  IADD3 R6, P0, R13.reuse, R25.reuse, RZ ;  /* 0x000000190d067210 */ /* 0x0c1fe20007f1e0ff */
[----:B------:R0:W5:Y:S01]  /*0480*/  LDG.E.U8 R3, desc[UR12][R2.64] ;  /* 0x0000000c02037981 */ /* 0x000162000c1e1100 */
[----:B------:R-:W-:Y:S02]  /*0490*/  IADD3 R12, P1, R14, R25, RZ ;  /* 0x000000190e0c7210 */ /* 0x000fe40007f3e0ff */
[----:B------:R-:W-:Y:S01]  /*04a0*/  LEA.HI.X.SX32 R7, R13, R27, 0x1, P0 ;  /* 0x0000001b0d077211 */ /* 0x000fe200000f0eff */
[----:B------:R5:W5:Y:S01]  /*04b0*/  LDG.E.U8 R4, desc[UR12][R4.64] ;  /* 0x0000000c04047981 */ /* 0x000b62000c1e1100 */
[----:B-1----:R-:W-:Y:S02]  /*04c0*/  IADD3 R8, P0, R0, R25, RZ ;  /* 0x0000001900087210 */ /* 0x002fe40007f1e0ff */
[----:B------:R-:W-:-:S02]  /*04d0*/  LEA.HI.X.SX32 R13, R14, R27, 0x1, P1 ;  /* 0x0000001b0e0d7211 */ /* 0x000fc400008f0eff */
[----:B------:R-:W-:Y:S01]  /*04e0*/  LEA.HI.X.SX32 R9, R0, R27, 0x1, P0 ;  /* 0x0000001b00097211 */ /* 0x000fe200000f0eff */
[----:B------:R1:W5:Y:S04]  /*04f0*/  LDG.E.U8 R7, desc[UR12][R6.64] ;  /* 0x0000000c06077981 */ /* 0x000368000c1e1100 */
[----:B------:R-:W5:Y:S04]  /*0500*/  LDG.E.U8 R12, desc[UR12][R12.64] ;  /* 0x0000000c0c0c7981 */ /* 0x000f68000c1e1100 */
[----:B------:R-:W5:Y:S01]  /*0510*/  LDG.E.U8 R9, desc[UR12][R8.64] ;  /* 0x0000000c08097981 */ /* 0x000f62000c1e1100 */
[----:B------:R-:W0:Y:S01]  /*0520*/  S2UR UR7, SR_CgaCtaId ;  /* 0x00000000000779c3 */ /* 0x000e220000008800 */
[C---:B------:R-:W-:Y:S01]  /*0530*/  LOP3.LUT R0, R193.reuse, 0xc0, RZ, 0xc0, !PT ;  /* 0x000000c0c1007812 */ /* 0x040fe200078ec0ff */
[----:B------:R-:W-:Y:S01]  /*0540*/  VIADD R208, R200, 0x20 ;  /* 0x00000020c8d07836 */ /* 0x000fe20000000000 */
[----:B------:R-:W-:Y:S01]  /*0550*/  UMOV UR4, 0x400 ;  /* 0x0000040000047882 */ /* 0x000fe20000000000 */
[----:B----4-:R-:W-:Y:S01]  /*0560*/  IMAD.SHL.U32 R11, R193, 0x2, RZ ;  /* 0x00000002c10b7824 */ /* 0x010fe200078e00ff */
[----:B------:R-:W-:-:S02]  /*0570*/  SHF.R.U32.HI R0, RZ, 0x2, R0 ;  /* 0x00000002ff007819 */ /* 0x000fc40000011600 */
[----:B------:R-:W-:Y:S02]  /*0580*/  ISETP.GE.AND P0, PT, R208, 0x1, PT ;  /* 0x00000001d000780c */ /* 0x000fe40003f06270 */
[----:B------:R-:W-:Y:S01]  /*0590*/  LOP3.LUT R0, R0, 0x1fe, R11, 0x78, !PT ;  /* 0x000001fe00007812 */ /* 0x000fe200078e780b */
[----:B0-----:R-:W-:Y:S01]  /*05a0*/  ULEA UR7, UR7, UR4, 0x18 ;  /* 0x0000000407077291 */ /* 0x001fe2000f8ec03f */
[----:B------:R-:W-:Y:S01]  /*05b0*/  IMAD.MOV.U32 R207, RZ, RZ, 0x3f800000 ;  /* 0x3f800000ffcf7424 */ /* 0x000fe200078e00ff */
[----:B------:R-:W-:Y:S01]  /*05c0*/  CS2R R72, SRZ ;  /* 0x0000000000487805 */ /* 0x000fe2000001ff00 */
[----:B------:R-:W-:Y:S01]  /*05d0*/  IMAD.MOV.U32 R214, RZ, RZ, -0x800000 ;  /* 0xff800000ffd67424 */ /* 0x000fe200078e00ff */
[----:B------:R-:W-:Y:S01]  /*05e0*/  CS2R R74, SRZ ;  /* 0x00000000004a7805 */ /* 0x000fe2000001ff00 */
[----:B------:R-:W-:Y:S01]  /*05f0*/  IMAD.MOV.U32 R215, RZ, RZ, -0x800000 ;  /* 0xff800000ffd77424 */ /* 0x000fe200078e00ff */
[----:B------:R-:W-:Y:S01]  /*0600*/  CS2R R76, SRZ ;  /* 0x00000000004c7805 */ /* 0x000fe2000001ff00 */
[----:B------:R-:W-:Y:S01]  /*0610*/  IMAD.MOV.U32 R212, RZ, RZ, -0x800000 ;  /* 0xff800000ffd47424 */ /* 0x000fe200078e00ff */
[----:B------:R-:W-:Y:S01]  /*0620*/  CS2R R78, SRZ ;  /* 0x00000000004e7805 */ /* 0x000fe2000001ff00 */
[----:B------:R-:W-:Y:S01]  /*0630*/  IMAD.MOV.U32 R213, RZ, RZ, -0x800000 ;  /* 0xff800000ffd57424 */ /* 0x000fe200078e00ff */
[----:B------:R-:W-:Y:S01]  /*0640*/  CS2R R80, SRZ ;  /* 0x0000000000507805 */ /* 0x000fe2000001ff00 */
[----:B------:R-:W-:Y:S01]  /*0650*/  IMAD.MOV.U32 R206, RZ, RZ, 0x3f800000 ;  /* 0x3f800000ffce7424 */ /* 0x000fe200078e00ff */
[----:B------:R-:W-:Y:S01]  /*0660*/  CS2R R82, SRZ ;  /* 0x0000000000527805 */ /* 0x000fe2000001ff00 */
[----:B------:R-:W-:Y:S01]  /*0670*/  IMAD.MOV.U32 R205, RZ, RZ, 0x3f800000 ;  /* 0x3f800000ffcd7424 */ /* 0x000fe200078e00ff */
[----:B------:R-:W-:Y:S01]  /*0680*/  CS2R R84, SRZ ;  /* 0x0000000000547805 */ /* 0x000fe2000001ff00 */
[----:B------:R-:W-:Y:S01]  /*0690*/  IMAD.MOV.U32 R204, RZ, RZ, 0x3f800000 ;  /* 0x3f800000ffcc7424 */ /* 0x000fe200078e00ff */
[----:B------:R-:W-:Y:S01]  /*06a0*/  CS2R R86, SRZ ;  /* 0x0000000000567805 */ /* 0x000fe2000001ff00 */
[----:B--2---:R-:W-:-:S05]  /*06b0*/  IMAD R15, R16, 0x100, R15 ;  /* 0x00000100100f7824 */ /* 0x004fca00078e020f */
[----:B------:R-:W-:Y:S01]  /*06c0*/  F2FP.F16.E4M3.UNPACK_B R15, R15 ;  /* 0x0000000fff0f723e */ /* 0x000fe200020006ff */
[----:B---3--:R-:W-:-:S03]  /*06d0*/  IMAD R17, R18, 0x100, R17 ;  /* 0x0000010012117824 */ /* 0x008fc600078e0211 */
[----:B------:R-:W-:Y:S02]  /*06e0*/  PRMT R2, R15, 0x7632, R2 ;  /* 0x000076320f027816 */ /* 0x000fe40000000002 */
[----:B------:R-:W-:Y:S01]  /*06f0*/  F2FP.F16.E4M3.UNPACK_B R17, R17 ;  /* 0x00000011ff11723e */ /* 0x000fe200020006ff */
[----:B-----5:R-:W-:-:S03]  /*0700*/  IMAD R19, R20, 0x100, R19 ;  /* 0x0000010014137824 */ /* 0x020fc600078e0213 */
[----:B------:R-:W-:Y:S02]  /*0710*/  PRMT R5, R17, 0x7632, R5 ;  /* 0x0000763211057816 */ /* 0x000fe40000000005 */
[----:B------:R-:W-:Y:S01]  /*0720*/  F2FP.F16.E4M3.UNPACK_B R19, R19 ;  /* 0x00000013ff13723e */ /* 0x000fe200020006ff */
[----:B------:R-:W-:-:S03]  /*0730*/  IMAD R21, R22, 0x100, R21 ;  /* 0x0000010016157824 */ /* 0x000fc600078e0215 */
[----:B-1----:R-:W-:Y:S01]  /*0740*/  PRMT R6, R19, 0x7632, R6 ;  /* 0x0000763213067816 */ /* 0x002fe20000000006 */
[----:B------:R0:W-:Y:S01]  /*0750*/  STS.U16 [R0+UR7+0x200], R2 ;  /* 0x0002000200007988 */ /* 0x0001e20008000407 */
[----:B------:R-:W-:Y:S01]  /*0760*/  F2FP.F16.E4M3.UNPACK_B R21, R21 ;  /* 0x00000015ff15723e */ /* 0x000fe200020006ff */
[----:B------:R-:W-:Y:S02]  /*0770*/  IMAD R23, R24, 0x100, R23 ;  /* 0x0000010018177824 */ /* 0x000fe400078e0217 */
[----:B------:R1:W-:Y:S03]  /*0780*/  STS.U16 [R0+UR7+0x600], R5 ;  /* 0x0006000500007988 */ /* 0x0003e60008000407 */
[----:B------:R-:W-:Y:S01]  /*0790*/  F2FP.F16.E4M3.UNPACK_B R23, R23 ;  /* 0x00000017ff17723e */ /* 0x000fe200020006ff */
[----:B------:R-:W-:Y:S01]  /*07a0*/  IMAD R3, R3, 0x100, R10 ;  /* 0x0000010003037824 */ /* 0x000fe200078e020a */
[----:B------:R2:W-:Y:S04]  /*07b0*/  STS.U16 [R0+UR7+0xa00], R6 ;  /* 0x000a000600007988 */ /* 0x0005e80008000407 */
[----:B------:R-:W-:Y:S01]  /*07c0*/  F2FP.F16.E4M3.UNPACK_B R3, R3 ;  /* 0x00000003ff03723e */ /* 0x000fe200020006ff */
[----:B------:R-:W-:-:S02]  /*07d0*/  IMAD R4, R7, 0x100, R4 ;  /* 0x0000010007047824 */ /* 0x000fc400078e0204 */
[----:B------:R-:W-:-:S03]  /*07e0*/  IMAD R9, R9, 0x100, R12 ;  /* 0x0000010009097824 */ /* 0x000fc600078e020c */
[----:B------:R-:W-:Y:S02]  /*07f0*/  F2FP.F16.E4M3.UNPACK_B R4, R4 ;  /* 0x00000004ff04723e */ /* 0x000fe400020006ff */
[----:B------:R-:W-:Y:S02]  /*0800*/  F2FP.F16.E4M3.UNPACK_B R9, R9 ;  /* 0x00000009ff09723e */ /* 0x000fe400020006ff */
[----:B------:R-:W-:Y:S02]  /*0810*/  PRMT R8, R21, 0x7632, R8 ;  /* 0x0000763215087816 */ /* 0x000fe40000000008 */
[----:B0-----:R-:W-:Y:S02]  /*0820*/  PRMT R2, R23, 0x7632, R2 ;  /* 0x0000763217027816 */ /* 0x001fe40000000002 */
[----:B-1----:R-:W-:Y:S02]  /*0830*/  PRMT R5, R3, 0x7632, R5 ;  /* 0x0000763203057816 */ /* 0x002fe40000000005 */
[----:B--2---:R-:W-:-:S02]  /*0840*/  PRMT R6, R4, 0x7632, R6 ;  /* 0x0000763204067816 */ /* 0x004fc40000000006 */
[----:B------:R-:W-:Y:S01]  /*0850*/  PRMT R7, R9, 0x7632, R7 ;  /* 0x0000763209077816 */ /* 0x000fe20000000007 */
[----:B------:R-:W-:Y:S04]  /*0860*/  STS.U16 [R0+UR7], R15 ;  /* 0x0000000f00007988 */ /* 0x000fe80008000407 */
[----:B------:R-:W-:Y:S04]  /*0870*/  STS.U16 [R0+UR7+0x400], R17 ;  /* 0x0004001100007988 */ /* 0x000fe80008000407 */
[----:B------:R-:W-:Y:S04]  /*0880*/  STS.U16 [R0+UR7+0x800], R19 ;  /* 0x0008001300007988 */ /* 0x000fe80008000407 */
[----:B------:R-:W-:Y:S04]  /*0890*/  STS.U16 [R0+UR7+0xc00], R21 ;  /* 0x000c001500007988 */ /* 0x000fe80008000407 */
[----:B------:R-:W-:Y:S04]  /*08a0*/  STS.U16 [R0+UR7+0xe00], R8 ;  /* 0x000e000800007988 */ /* 0x000fe80008000407 */
[----:B------:R-:W-:Y:S04]  /*08b0*/  STS.U16 [R0+UR7+0x1000], R23 ;  /* 0x0010001700007988 */ /* 0x000fe80008000407 */
[----:B------:R0:W-:Y:S04]  /*08c0*/  STS.U16 [R0+UR7+0x1200], R2 ;  /* 0x0012000200007988 */ /* 0x0001e80008000407 */
[----:B------:R-:W-:Y:S04]  /*08d0*/  STS.U16 [R0+UR7+0x1400], R3 ;  /* 0x0014000300007988 */ /* 0x000fe80008000407 */
[----:B------:R-:W-:Y:S01]  /*08e0*/  STS.U16 [R0+UR7+0x1600], R5 ;  /* 0x0016000500007988 */ /* 0x000fe20008000407 */
[----:B0-----:R-:W-:-:S03]  /*08f0*/  LOP3.LUT R2, R193, 0x3f, RZ, 0xc0, !PT ;  /* 0x0000003fc1027812 */ /* 0x001fc600078ec0ff */
[----:B------:R-:W-:Y:S04]  /*0900*/  STS.U16 [R0+UR7+0x1800], R4 ;  /* 0x0018000400007988 */ /* 0x000fe80008000407 */
[----:B------:R-:W-:Y:S04]  /*0910*/  STS.U16 [R0+UR7+0x1a00], R6 ;  /* 0x001a000600007988 */ /* 0x000fe80008000407 */
[----:B------:R-:W-:Y:S04]  /*0920*/  STS.U16 [R0+UR7+0x1c00], R9 ;  /* 0x001c000900007988 */ /* 0x000fe80008000407 */
[----:B------:R0:W-:Y:S02]  /*0930*/  STS.U16 [R0+UR7+0x1e00], R7 ;  /* 0x001e000700007988 */ /* 0x0001e40008000407 */
[----:B0-----:R-:W-:Y:S01]  /*0940*/  LOP3.LUT R0, R193, 0x3, RZ, 0xc0, !PT ;  /* 0x00000003c1007812 */ /* 0x001fe200078ec0ff */
[----:B------:R-:W-:Y:S06]  /*0950*/  @!P0 BRA `(.L_x_0) ;  /* 0x0000004000048947 */ /* 0x000fec0003800000 */
[----:B------:R-:W0:Y:S01]  /*0960*/  LDC.64 R122, c[0x0][0x250] ;  /* 0x00009400ff7a7b82 */ /* 0x000e220000000a00 */
[--C-:B------:R-:W-:Y:S01]  /*0970*/  SHF.R.U32.HI R4, RZ, 0x7, R193.reuse ;  /* 0x00000007ff047819 */ /* 0x100fe200000116c1 */
[C---:B------:R-:W-:Y:S01]  /*0980*/  IMAD.SHL.U32 R7, R193.reuse, 0x80, RZ ;  /* 0x00000080c1077824 */ /* 0x040fe200078e00ff */
[----:B------:R-:W-:Y:S01]  /*0990*/  SHF.R.U32.HI R3, RZ, 0x2, R193 ;  /* 0x00000002ff037819 */ /* 0x000fe200000116c1 */
[----:B------:R-:W-:Y:S01]  /*09a0*/  IMAD.SHL.U32 R194, R0, 0x2, RZ ;  /* 0x0000000200c27824 */ /* 0x000fe200078e00ff */
[----:B------:R-:W-:Y:S01]  /*09b0*/  SGXT.U32 R4, R4, 0x1 ;  /* 0x000000010404781a */ /* 0x000fe20000000000 */
[----:B------:R-:W-:Y:S01]  /*09c0*/  IMAD.SHL.U32 R5, R193, 0x40, RZ ;  /* 0x00000040c1057824 */ /* 0x000fe200078e00ff */
[----:B------:R-:W-:Y:S01]  /*09d0*/  SGXT.U32 R3, R3, 0x3 ;  /* 0x000000030303781a */ /* 0x000fe20000000000 */
[----:B------:R-:W1:Y:S01]  /*09e0*/  LDC R66, c[0x0][0x268] ;  /* 0x00009a00ff427b82 */ /* 0x000e620000000800 */
[----:B------:R-:W-:Y:S01]  /*09f0*/  ISETP.NE.U32.AND P0, PT, R0, RZ, PT ;  /* 0x000000ff0000720c */ /* 0x000fe20003f05070 */
[----:B------:R-:W-:Y:S01]  /*0a00*/  ULDC.64 UR4, c[0x0][0x260] ;  /* 0x0000980000047ab9 */ /* 0x000fe20000000a00 */
[----:B------:R-:W-:Y:S01]  /*0a10*/  LOP3.LUT R0, R193, 0x7, RZ, 0xc0, !PT ;  /* 0x00000007c1007812 */ /* 0x000fe200078ec0ff */
[----:B------:R-:W-:Y:S01]  /*0a20*/  ULDC.64 UR8, c[0x0][0x218] ;  /* 0x0000860000087ab9 */ /* 0x000fe20000000a00 */
[----:B------:R-:W-:Y:S01]  /*0a30*/  LOP3.LUT R203, R3, R200, RZ, 0xfc, !PT ;  /* 0x000000c803cb7212 */ /* 0x000fe200078efcff */
[----:B------:R-:W-:Y:S01]  /*0a40*/  UIMAD UR4, UR11, UR4, URZ ;  /* 0x000000040b0472a4 */ /* 0x000fe2000f8e023f */
[C-C-:B------:R-:W-:Y:S01]  /*0a50*/  LOP3.LUT R202, R200.reuse, 0x8, R3.reuse, 0xfe, !PT ;  /* 0x00000008c8ca7812 */ /* 0x140fe200078efe03 */
[----:B------:R-:W-:Y:S01]  /*0a60*/  IMAD.MOV.U32 R207, RZ, RZ, 0x3f800000 ;  /* 0x3f800000ffcf7424 */ /* 0x000fe200078e00ff */
[C-C-:B------:R-:W-:Y:S01]  /*0a70*/  LOP3.LUT R201, R200.reuse, 0x10, R3.reuse, 0xfe, !PT ;  /* 0x00000010c8c97812 */ /* 0x140fe200078efe03 */
[----:B------:R-:W-:Y:S01]  /*0a80*/  IMAD.MOV.U32 R211, RZ, RZ, -0x800000 ;  /* 0xff800000ffd37424 */ /* 0x000fe200078e00ff */
[----:B------:R-:W-:Y:S01]  /*0a90*/  LOP3.LUT R28, R7, 0x200, RZ, 0xc0, !PT ;  /* 0x00000200071c7812 */ /* 0x000fe200078ec0ff */
[----:B------:R-:W-:Y:S01]  /*0aa0*/  IMAD.MOV.U32 R210, RZ, RZ, -0x800000 ;  /* 0xff800000ffd27424 */ /* 0x000fe200078e00ff */
[----:B------:R-:W-:Y:S01]  /*0ab0*/  LOP3.LUT R200, R200, 0x18, R3, 0xfe, !PT ;  /* 0x00000018c8c87812 */ /* 0x000fe200078efe03 */
[----:B------:R-:W-:Y:S01]  /*0ac0*/  IMAD.MOV.U32 R149, RZ, RZ, -0x800000 ;  /* 0xff800000ff957424 */ /* 0x000fe200078e00ff */
[----:B------:R-:W-:Y:S01]  /*0ad0*/  LOP3.LUT R3, R193, 0xe0, RZ, 0xc0, !PT ;  /* 0x000000e0c1037812 */ /* 0x000fe200078ec0ff */
[----:B0-----:R-:W-:Y:S01]  /*0ae0*/  IMAD R4, R4, R123, RZ ;  /* 0x0000007b04047224 */ /* 0x001fe200078e02ff */
[----:B------:R-:W-:Y:S01]  /*0af0*/  LEA R46, R0, UR7, 0x6 ;  /* 0x00000007002e7c11 */ /* 0x000fe2000f8e30ff */
[----:B------:R-:W-:Y:S01]  /*0b00*/  IMAD.MOV.U32 R148, RZ, RZ, -0x800000 ;  /* 0xff800000ff947424 */ /* 0x000fe200078e00ff */
[----:B------:R-:W-:Y:S01]  /*0b10*/  LOP3.LUT R50, R28, 0x40, R5, 0xf8, !PT ;  /* 0x000000401c327812 */ /* 0x000fe200078ef805 */
[----:B------:R-:W-:Y:S01]  /*0b20*/  IMAD R6, R123, 0x2, R4 ;  /* 0x000000027b067824 */ /* 0x000fe200078e0204 */
[----:B------:R-:W-:Y:S01]  /*0b30*/  LEA.HI R194, R3, R194, RZ, 0x1e ;  /* 0x000000c203c27211 */ /* 0x000fe200078ff0ff */
[----:B------:R-:W-:Y:S01]  /*0b40*/  IMAD.SHL.U32 R28, R193, 0x8, RZ ;  /* 0x00000008c11c7824 */ /* 0x000fe200078e00ff */
[--C-:B------:R-:W-:Y:S01]  /*0b50*/  SHF.R.S32.HI R5, RZ, 0x3, R193.reuse ;  /* 0x00000003ff057819 */ /* 0x100fe200000114c1 */
[----:B------:R-:W-:Y:S01]  /*0b60*/  IMAD R8, R123, 0x2, R6 ;  /* 0x000000027b087824 */ /* 0x000fe200078e0206 */
[----:B------:R-:W-:Y:S01]  /*0b70*/  SHF.R.S32.HI R7, RZ, 0x1, R193 ;  /* 0x00000001ff077819 */ /* 0x000fe200000114c1 */
[----:B------:R-:W-:Y:S01]  /*0b80*/  IMAD R54, R3, 0x10, R46 ;  /* 0x0000001003367824 */ /* 0x000fe200078e022e */
[----:B------:R-:W-:Y:S01]  /*0b90*/  LOP3.LUT R195, R28, 0x30, R11, 0x48, !PT ;  /* 0x000000301cc37812 */ /* 0x000fe200078e480b */
[----:B------:R-:W-:Y:S01]  /*0ba0*/  IMAD R10, R123, 0x2, R8 ;  /* 0x000000027b0a7824 */ /* 0x000fe200078e0208 */
[----:B------:R-:W-:Y:S01]  /*0bb0*/  SGXT R5, R5, 0x1 ;  /* 0x000000010505781a */ /* 0x000fe20000000200 */
[----:B------:R-:W-:Y:S01]  /*0bc0*/  IMAD R3, R3, 0x2, R0 ;  /* 0x0000000203037824 */ /* 0x000fe200078e0200 */
[----:B------:R-:W-:Y:S01]  /*0bd0*/  CS2R R72, SRZ ;  /* 0x0000000000487805 */ /* 0x000fe2000001ff00 */
[----:B------:R-:W-:Y:S01]  /*0be0*/  IMAD R12, R123, 0x2, R10 ;  /* 0x000000027b0c7824 */ /* 0x000fe200078e020a */
[----:B------:R-:W-:Y:S01]  /*0bf0*/  LOP3.LUT R52, R5, 0x90, RZ, 0xc0, !PT ;  /* 0x0000009005347812 */ /* 0x000fe200078ec0ff */
[----:B------:R-:W-:Y:S01]  /*0c00*/  IMAD.SHL.U32 R28, R3, 0x10, RZ ;  /* 0x00000010031c7824 */ /* 0x000fe200078e00ff */
[----:B------:R-:W-:Y:S01]  /*0c10*/  SGXT R3, R7, 0x1 ;  /* 0x000000010703781a */ /* 0x000fe20000000200 */
[C---:B------:R-:W-:Y:S01]  /*0c20*/  IMAD R14, R123.reuse, 0x2, R12 ;  /* 0x000000027b0e7824 */ /* 0x040fe200078e020c */
[----:B------:R-:W-:Y:S01]  /*0c30*/  LOP3.LUT R52, R52, 0x10, R193, 0x78, !PT ;  /* 0x0000001034347812 */ /* 0x000fe200078e78c1 */
[----:B------:R-:W-:Y:S01]  /*0c40*/  IMAD R5, R2, UR5, RZ ;  /* 0x0000000502057c24 */ /* 0x000fe2000f8e02ff */
[----:B------:R-:W-:Y:S01]  /*0c50*/  LOP3.LUT R11, R28, 0x30, R11, 0x78, !PT ;  /* 0x000000301c0b7812 */ /* 0x000fe200078e780b */
[C---:B------:R-:W-:Y:S01]  /*0c60*/  IMAD R16, R123.reuse, 0x2, R14 ;  /* 0x000000027b107824 */ /* 0x040fe200078e020e */
[----:B------:R-:W0:Y:S01]  /*0c70*/  LDC.64 R28, c[0x0][0x220] ;  /* 0x00008800ff1c7b82 */ /* 0x000e220000000a00 */
[----:B------:R-:W-:Y:S01]  /*0c80*/  LOP3.LUT R3, R50, 0x120, R3, 0xf8, !PT ;  /* 0x0000012032037812 */ /* 0x000fe200078ef803 */
[----:B------:R-:W-:Y:S01]  /*0c90*/  ULDC UR5, c[0x0][0x258] ;  /* 0x0000960000057ab9 */ /* 0x000fe20000000800 */
[----:B------:R-:W-:Y:S01]  /*0ca0*/  IMAD R18, R123, 0x2, R16 ;  /* 0x000000027b127824 */ /* 0x000fe200078e0210 */
[----:B------:R-:W-:Y:S01]  /*0cb0*/  LOP3.LUT R2, R193, 0x7f, RZ, 0xc0, !PT ;  /* 0x0000007fc1027812 */ /* 0x000fe200078ec0ff */
[----:B------:R-:W-:Y:S01]  /*0cc0*/  IMAD R198, R0, 0x80, R11 ;  /* 0x0000008000c67824 */ /* 0x000fe200078e020b */
[----:B------:R-:W-:Y:S01]  /*0cd0*/  SHF.R.U32.HI R0, RZ, 0x6, R193 ;  /* 0x00000006ff007819 */ /* 0x000fe200000116c1 */
[----:B------:R-:W-:Y:S01]  /*0ce0*/  IMAD R20, R123, 0x2, R18 ;  /* 0x000000027b147824 */ /* 0x000fe200078e0212 */
[----:B------:R-:W-:Y:S01]  /*0cf0*/  LOP3.LUT R197, R3, R52, RZ, 0xfc, !PT ;  /* 0x0000003403c57212 */ /* 0x000fe200078efcff */
[----:B------:R-:W-:Y:S01]  /*0d00*/  IMAD R3, R2, UR5, RZ ;  /* 0x0000000502037c24 */ /* 0x000fe2000f8e02ff */
[----:B------:R-:W-:Y:S01]  /*0d10*/  SGXT.U32 R0, R0, 0x2 ;  /* 0x000000020000781a */ /* 0x000fe20000000000 */
[----:B------:R-:W-:Y:S01]  /*0d20*/  IMAD R22, R123, 0x2, R20 ;  /* 0x000000027b167824 */ /* 0x000fe200078e0214 */
[----:B------:R-:W-:Y:S01]  /*0d30*/  USHF.R.S32.HI UR5, URZ, 0x1f, UR4 ;  /* 0x0000001f3f057899 */ /* 0x000fe20008011404 */
[----:B------:R-:W-:Y:S01]  /*0d40*/  SHF.R.S32.HI R2, RZ, 0x1f, R5 ;  /* 0x0000001fff027819 */ /* 0x000fe20000011405 */
[----:B------:R-:W-:Y:S01]  /*0d50*/  IMAD.IADD R195, R195, 0x1, R54 ;  /* 0x00000001c3c37824 */ /* 0x000fe200078e0236 */
[----:B------:R-:W-:Y:S01]  /*0d60*/  SHF.R.S32.HI R7, RZ, 0x1f, R3 ;  /* 0x0000001fff077819 */ /* 0x000fe20000011403 */
[C---:B------:R-:W-:Y:S01]  /*0d70*/  IMAD R24, R123.reuse, 0x2, R22 ;  /* 0x000000027b187824 */ /* 0x040fe200078e0216 */
[----:B------:R-:W-:Y:S01]  /*0d80*/  CS2R R74, SRZ ;  /* 0x00000000004a7805 */ /* 0x000fe2000001ff00 */
[----:B-1----:R-:W-:Y:S01]  /*0d90*/  IMAD R125, R0, R66, RZ ;  /* 0x00000042007d7224 */ /* 0x002fe200078e02ff */
[----:B------:R-:W-:Y:S01]  /*0da0*/  CS2R R76, SRZ ;  /* 0x00000000004c7805 */ /* 0x000fe2000001ff00 */
[C---:B------:R-:W-:Y:S01]  /*0db0*/  IMAD R26, R123.reuse, 0x2, R24 ;  /* 0x000000027b1a7824 */ /* 0x040fe200078e0218 */
[----:B------:R-:W-:Y:S01]  /*0dc0*/  CS2R R78, SRZ ;  /* 0x00000000004e7805 */ /* 0x000fe2000001ff00 */
[C---:B------:R-:W-:Y:S01]  /*0dd0*/  IMAD R127, R66.reuse, 0x4, R125 ;  /* 0x00000004427f7824 */ /* 0x040fe200078e027d */
[----:B------:R-:W-:Y:S01]  /*0de0*/  CS2R R80, SRZ ;  /* 0x0000000000507805 */ /* 0x000fe2000001ff00 */
[----:B------:R-:W-:Y:S01]  /*0df0*/  IMAD R30, R123, 0x2, R26 ;  /* 0x000000027b1e7824 */ /* 0x000fe200078e021a */
[----:B0-----:R-:W-:Y:S01]  /*0e00*/  IADD3 R192, P3, P4, R5, UR4, R28 ;  /* 0x0000000405c07c10 */ /* 0x001fe2000fc7e01c */
[----:B------:R-:W-:Y:S01]  /*0e10*/  IMAD R129, R66, 0x4, R127 ;  /* 0x0000000442817824 */ /* 0x000fe200078e027f */
[----:B------:R-:W-:Y:S01]  /*0e20*/  CS2R R82, SRZ ;  /* 0x0000000000527805 */ /* 0x000fe2000001ff00 */
[C---:B------:R-:W-:Y:S01]  /*0e30*/  IMAD R32, R123.reuse, 0x2, R30 ;  /* 0x000000027b207824 */ /* 0x040fe200078e021e */
[----:B------:R-:W-:Y:S01]  /*0e40*/  IADD3.X R64, R2, UR5, R29, P3, P4 ;  /* 0x0000000502407c10 */ /* 0x000fe20009fe841d */
[C---:B------:R-:W-:Y:S01]  /*0e50*/  IMAD R131, R66.reuse, 0x4, R129 ;  /* 0x0000000442837824 */ /* 0x040fe200078e0281 */
[----:B------:R-:W-:Y:S01]  /*0e60*/  CS2R R84, SRZ ;  /* 0x0000000000547805 */ /* 0x000fe2000001ff00 */
[C---:B------:R-:W-:Y:S01]  /*0e70*/  IMAD R34, R123.reuse, 0x2, R32 ;  /* 0x000000027b227824 */ /* 0x040fe200078e0220 */
[----:B------:R-:W-:Y:S01]  /*0e80*/  CS2R R86, SRZ ;  /* 0x0000000000567805 */ /* 0x000fe2000001ff00 */
[----:B------:R-:W-:Y:S01]  /*0e90*/  IMAD R133, R66, 0x4, R131 ;  /* 0x0000000442857824 */ /* 0x000fe200078e0283 */
[----:B------:R-:W-:Y:S01]  /*0ea0*/  LOP3.LUT R198, R198, 0x40, RZ, 0x3c, !PT ;  /* 0x00000040c6c67812 */ /* 0x000fe200078e3cff */
[----:B------:R-:W-:Y:S01]  /*0eb0*/  IMAD R36, R123, 0x2, R34 ;  /* 0x000000027b247824 */ /* 0x000fe200078e0222 */
[----:B------:R-:W-:Y:S01]  /*0ec0*/  LOP3.LUT R196, R197, 0x20, RZ, 0x3c, !PT ;  /* 0x00000020c5c47812 */ /* 0x000fe200078e3cff */
[----:B------:R-:W-:Y:S01]  /*0ed0*/  IMAD R0, R122, UR11, RZ ;  /* 0x0000000b7a007c24 */ /* 0x000fe2000f8e02ff */
[----:B------:R-:W-:Y:S01]  /*0ee0*/  UMOV UR4, URZ ;  /* 0x0000003f00047c82 */ /* 0x000fe20008000000 */
[----:B------:R-:W-:Y:S01]  /*0ef0*/  IMAD R38, R123, 0x2, R36 ;  /* 0x000000027b267824 */ /* 0x000fe200078e0224 */
[----:B------:R-:W-:Y:S01]  /*0f00*/  UMOV UR5, URZ ;  /* 0x0000003f00057c82 */ /* 0x000fe20008000000 */
[C---:B------:R-:W-:Y:S01]  /*0f10*/  IMAD R135, R66.reuse, 0x4, R133 ;  /* 0x0000000442877824 */ /* 0x040fe200078e0285 */
[----:B------:R-:W-:Y:S01]  /*0f20*/  IADD3 R49, P1, P2, R3, UR8, R0 ;  /* 0x0000000803317c10 */ /* 0x000fe2000fa3e000 */
[C---:B------:R-:W-:Y:S01]  /*0f30*/  IMAD R40, R123.reuse, 0x2, R38 ;  /* 0x000000027b287824 */ /* 0x040fe200078e0226 */
[----:B------:R-:W-:Y:S01]  /*0f40*/  SHF.R.S32.HI R0, RZ, 0x1f, R0 ;  /* 0x0000001fff007819 */ /* 0x000fe20000011400 */
[----:B------:R-:W-:Y:S01]  /*0f50*/  IMAD R137, R66, 0x4, R135 ;  /* 0x0000000442897824 */ /* 0x000fe200078e0287 */
[-C--:B------:R-:W-:Y:S01]  /*0f60*/  IADD3 R2, P3, R6, R49.reuse, RZ ;  /* 0x0000003106027210 */ /* 0x080fe20007f7e0ff */
[----:B------:R-:W-:Y:S01]  /*0f70*/  IMAD R42, R123, 0x2, R40 ;  /* 0x000000027b2a7824 */ /* 0x000fe200078e0228 */
[----:B------:R-:W-:Y:S01]  /*0f80*/  IADD3.X R51, R7, UR9, R0, P1, P2 ;  /* 0x0000000907337c10 */ /* 0x000fe20008fe4400 */
[----:B------:R-:W-:Y:S01]  /*0f90*/  IMAD R139, R66, 0x4, R137 ;  /* 0x00000004428b7824 */ /* 0x000fe200078e0289 */
[-C--:B------:R-:W-:Y:S01]  /*0fa0*/  IADD3 R0, P2, R4, R49.reuse, RZ ;  /* 0x0000003104007210 */ /* 0x080fe20007f5e0ff */
[C---:B------:R-:W-:Y:S01]  /*0fb0*/  IMAD R44, R123.reuse, 0x2, R42 ;  /* 0x000000027b2c7824 */ /* 0x040fe200078e022a */
[----:B------:R-:W-:Y:S01]  /*0fc0*/  IADD3 R3, P4, R8, R49, RZ ;  /* 0x0000003108037210 */ /* 0x000fe20007f9e0ff */
[----:B------:R-:W-:Y:S01]  /*0fd0*/  IMAD R141, R66, 0x4, R139 ;  /* 0x00000004428d7824 */ /* 0x000fe200078e028b */
[----:B------:R-:W-:Y:S01]  /*0fe0*/  LEA.HI.X.SX32 R4, R4, R51, 0x1, P2 ;  /* 0x0000003304047211 */ /* 0x000fe200010f0eff */
[C---:B------:R-:W-:Y:S01]  /*0ff0*/  IMAD R46, R123.reuse, 0x2, R44 ;  /* 0x000000027b2e7824 */ /* 0x040fe200078e022c */
[----:B------:R-:W-:Y:S01]  /*1000*/  IADD3 R7, P2, R10, R49, RZ ;  /* 0x000000310a077210 */ /* 0x000fe20007f5e0ff */
[----:B------:R-:W-:Y:S01]  /*1010*/  IMAD R143, R66, 0x4, R141 ;  /* 0x00000004428f7824 */ /* 0x000fe200078e028d */
[-C--:B------:R-:W-:Y:S01]  /*1020*/  LEA.HI.X.SX32 R5, R6, R51.reuse, 0x1, P3 ;  /* 0x0000003306057211 */ /* 0x080fe200018f0eff */
[C---:B------:R-:W-:Y:S01]  /*1030*/  IMAD R48, R123.reuse, 0x2, R46 ;  /* 0x000000027b307824 */ /* 0x040fe200078e022e */
[----:B------:R-:W-:Y:S01]  /*1040*/  LEA.HI.X.SX32 R10, R10, R51, 0x1, P2 ;  /* 0x000000330a0a7211 */ /* 0x000fe200010f0eff */
[----:B------:R-:W-:Y:S01]  /*1050*/  IMAD R145, R66, 0x4, R143 ;  /* 0x0000000442917824 */ /* 0x000fe200078e028f */
[----:B------:R-:W-:Y:S01]  /*1060*/  IADD3 R13, P2, R16, R49, RZ ;  /* 0x00000031100d7210 */ /* 0x000fe20007f5e0ff */
[C---:B------:R-:W-:Y:S01]  /*1070*/  IMAD R50, R123.reuse, 0x2, R48 ;  /* 0x000000027b327824 */ /* 0x040fe200078e0230 */
[----:B------:R-:W-:Y:S01]  /*1080*/  LEA.HI.X.SX32 R6, R8, R51, 0x1, P4 ;  /* 0x0000003308067211 */ /* 0x000fe200020f0eff */
[----:B------:R-:W-:Y:S01]  /*1090*/  IMAD R151, R66, 0x4, R145 ;  /* 0x0000000442977824 */ /* 0x000fe200078e0291 */
[----:B------:R-:W-:Y:S01]  /*10a0*/  IADD3 R8, P3, R12, R49, RZ ;  /* 0x000000310c087210 */ /* 0x000fe20007f7e0ff */
[C---:B------:R-:W-:Y:S01]  /*10b0*/  IMAD R108, R123.reuse, 0x2, R50 ;  /* 0x000000027b6c7824 */ /* 0x040fe200078e0232 */
[----:B------:R-:W-:Y:S01]  /*10c0*/  LEA.HI.X.SX32 R16, R16, R51, 0x1, P2 ;  /* 0x0000003310107211 */ /* 0x000fe200010f0eff */
[----:B------:R-:W-:Y:S01]  /*10d0*/  IMAD R153, R66, 0x4, R151 ;  /* 0x0000000442997824 */ /* 0x000fe200078e0297 */
[-C--:B------:R-:W-:Y:S01]  /*10e0*/  IADD3 R9, P4, R14, R49.reuse, RZ ;  /* 0x000000310e097210 */ /* 0x080fe20007f9e0ff */
[C---:B------:R-:W-:Y:S01]  /*10f0*/  IMAD R52, R123.reuse, 0x2, R108 ;  /* 0x000000027b347824 */ /* 0x040fe200078e026c */
[----:B------:R-:W-:Y:S01]  /*1100*/  IADD3 R19, P2, R22, R49, RZ ;  /* 0x0000003116137210 */ /* 0x000fe20007f5e0ff */
[----:B------:R-:W-:Y:S01]  /*1110*/  IMAD R155, R66, 0x4, R153 ;  /* 0x00000004429b7824 */ /* 0x000fe200078e0299 */
[-C--:B------:R-:W-:Y:S01]  /*1120*/  LEA.HI.X.SX32 R11, R12, R51.reuse, 0x1, P3 ;  /* 0x000000330c0b7211 */ /* 0x080fe200018f0eff */
[C---:B------:R-:W-:Y:S01]  /*1130*/  IMAD R112, R123.reuse, 0x2, R52 ;  /* 0x000000027b707824 */ /* 0x040fe200078e0234 */
[-C--:B------:R-:W-:Y:S01]  /*1140*/  LEA.HI.X.SX32 R12, R14, R51.reuse, 0x1, P4 ;  /* 0x000000330e0c7211 */ /* 0x080fe200020f0eff */
[----:B------:R-:W-:Y:S01]  /*1150*/  IMAD R157, R66, 0x4, R155 ;  /* 0x00000004429d7824 */ /* 0x000fe200078e029b */
[----:B------:R-:W-:Y:S01]  /*1160*/  LEA.HI.X.SX32 R22, R22, R51, 0x1, P2 ;  /* 0x0000003316167211 */ /* 0x000fe200010f0eff */
[C---:B------:R-:W-:Y:S01]  /*1170*/  IMAD R54, R123.reuse, 0x2, R112 ;  /* 0x000000027b367824 */ /* 0x040fe200078e0270 */
[-C--:B------:R-:W-:Y:S01]  /*1180*/  IADD3 R14, P3, R18, R49.reuse, RZ ;  /* 0x00000031120e7210 */ /* 0x080fe20007f7e0ff */
        /* <DEDUP_REMOVED lines=18> */
[----:B------:R-:W-:Y:S01]  /*12b0*/  IMAD R123, R123, 0x2, R62 ;  /* 0x000000027b7b7824 */ /* 0x000fe200078e023e */
[----:B------:R-:W-:Y:S01]  /*12c0*/  LEA.HI.X.SX32 R23, R24, R51, 0x1, P3 ;  /* 0x0000003318177211 */ /* 0x000fe200018f0eff */
[----:B------:R-:W-:Y:S01]  /*12d0*/  IMAD R169, R66, 0x4, R167 ;  /* 0x0000000442a97824 */ /* 0x000fe200078e02a7 */
[----:B------:R-:W-:Y:S01]  /*12e0*/  IADD3 R41, P2, R46, R49, RZ ;  /* 0x000000312e297210 */ /* 0x000fe20007f5e0ff */
[----:B------:R-:W-:Y:S01]  /*12f0*/  IMAD.MOV.U32 R206, RZ, RZ, 0x3f800000 ;  /* 0x3f800000ffce7424 */ /* 0x000fe200078e00ff */
[----:B------:R-:W-:Y:S01]  /*1300*/  LEA.HI.X.SX32 R24, R26, R51, 0x1, P4 ;  /* 0x000000331a187211 */ /* 0x000fe200020f0eff */
[----:B------:R-:W-:Y:S01]  /*1310*/  IMAD R171, R66, 0x4, R169 ;  /* 0x0000000442ab7824 */ /* 0x000fe200078e02a9 */
[-C--:B------:R-:W-:Y:S01]  /*1320*/  IADD3 R26, P3, R32, R49.reuse, RZ ;  /* 0x00000031201a7210 */ /* 0x080fe20007f7e0ff */
[----:B------:R-:W-:Y:S01]  /*1330*/  IMAD.MOV.U32 R205, RZ, RZ, 0x3f800000 ;  /* 0x3f800000ffcd7424 */ /* 0x000fe200078e00ff */
[----:B------:R-:W-:Y:S01]  /*1340*/  IADD3 R27, P4, R34, R49, RZ ;  /* 0x00000031221b7210 */ /* 0x000fe20007f9e0ff */
[----:B------:R-:W-:Y:S01]  /*1350*/  IMAD R173, R66, 0x4, R171 ;  /* 0x0000000442ad7824 */ /* 0x000fe200078e02ab */
[----:B------:R-:W-:Y:S01]  /*1360*/  LEA.HI.X.SX32 R45, R46, R51, 0x1, P2 ;  /* 0x000000332e2d7211 */ /* 0x000fe200010f0eff */
[----:B------:R-:W-:Y:S01]  /*1370*/  IMAD.MOV.U32 R204, RZ, RZ, 0x3f800000 ;  /* 0x3f800000ffcc7424 */ /* 0x000fe200078e00ff */
[----:B------:R-:W-:Y:S01]  /*1380*/  IADD3 R109, P2, R52, R49, RZ ;  /* 0x00000031346d7210 */ /* 0x000fe20007f5e0ff */
[----:B------:R-:W-:Y:S01]  /*1390*/  IMAD R175, R66, 0x4, R173 ;  /* 0x0000000442af7824 */ /* 0x000fe200078e02ad */
[-C--:B------:R-:W-:Y:S01]  /*13a0*/  LEA.HI.X.SX32 R30, R32, R51.reuse, 0x1, P3 ;  /* 0x00000033201e7211 */ /* 0x080fe200018f0eff */
[----:B------:R-:W-:Y:S01]  /*13b0*/  UMOV UR6, URZ ;  /* 0x0000003f00067c82 */ /* 0x000fe20008000000 */
[----:B------:R-:W-:Y:S01]  /*13c0*/  LEA.HI.X.SX32 R31, R34, R51, 0x1, P4 ;  /* 0x00000033221f7211 */ /* 0x000fe200020f0eff */
[----:B------:R-:W-:Y:S01]  /*13d0*/  IMAD R177, R66, 0x4, R175 ;  /* 0x0000000442b17824 */ /* 0x000fe200078e02af */
[-C--:B------:R-:W-:Y:S01]  /*13e0*/  IADD3 R34, P3, R40, R49.reuse, RZ ;  /* 0x0000003128227210 */ /* 0x080fe20007f7e0ff */
[----:B------:R-:W-:Y:S01]  /*13f0*/  ULDC UR14, c[0x0][0x238] ;  /* 0x00008e00000e7ab9 */ /* 0x000fe20000000800 */
[----:B------:R-:W-:Y:S01]  /*1400*/  IADD3 R35, P4, R42, R49, RZ ;  /* 0x000000312a237210 */ /* 0x000fe20007f9e0ff */
[----:B------:R-:W-:Y:S01]  /*1410*/  IMAD R179, R66, 0x4, R177 ;  /* 0x0000000442b37824 */ /* 0x000fe200078e02b1 */
[----:B------:R-:W-:Y:S01]  /*1420*/  LEA.HI.X.SX32 R111, R52, R51, 0x1, P2 ;  /* 0x00000033346f7211 */ /* 0x000fe200010f0eff */
[----:B------:R-:W-:Y:S01]  /*1430*/  ULDC UR15, c[0x0][0x264] ;  /* 0x00009900000f7ab9 */ /* 0x000fe20000000800 */
[----:B------:R-:W-:Y:S01]  /*1440*/  IADD3 R118, P2, R58, R49, RZ ;  /* 0x000000313a767210 */ /* 0x000fe20007f5e0ff */
[----:B------:R-:W-:Y:S01]  /*1450*/  IMAD R181, R66, 0x4, R179 ;  /* 0x0000000442b57824 */ /* 0x000fe200078e02b3 */
[-C--:B------:R-:W-:Y:S01]  /*1460*/  LEA.HI.X.SX32 R38, R40, R51.reuse, 0x1, P3 ;  /* 0x0000003328267211 */ /* 0x080fe200018f0eff */
[----:B------:R-:W-:Y:S01]  /*1470*/  ULDC UR16, c[0x0][0x254] ;  /* 0x0000950000107ab9 */ /* 0x000fe20000000800 */
[----:B------:R-:W-:Y:S01]  /*1480*/  LEA.HI.X.SX32 R39, R42, R51, 0x1, P4 ;  /* 0x000000332a277211 */ /* 0x000fe200020f0eff */
[----:B------:R-:W-:Y:S01]  /*1490*/  IMAD R183, R66, 0x4, R181 ;  /* 0x0000000442b77824 */ /* 0x000fe200078e02b5 */
[----:B------:R-:W-:-:S02]  /*14a0*/  IADD3 R42, P3, R48, R49, RZ ;  /* 0x00000031302a7210 */ /* 0x000fc40007f7e0ff */
[-C--:B------:R-:W-:Y:S01]  /*14b0*/  LEA.HI.X.SX32 R117, R58, R51.reuse, 0x1, P2 ;  /* 0x000000333a757211 */ /* 0x080fe200010f0eff */
[----:B------:R-:W-:Y:S01]  /*14c0*/  IMAD R185, R66, 0x4, R183 ;  /* 0x0000000442b97824 */ /* 0x000fe200078e02b7 */
[C---:B------:R-:W-:Y:S02]  /*14d0*/  IADD3 R130, P2, R129.reuse, R192, RZ ;  /* 0x000000c081827210 */ /* 0x040fe40007f5e0ff */
[----:B------:R-:W-:Y:S01]  /*14e0*/  LEA.HI.X.SX32 R46, R48, R51, 0x1, P3 ;  /* 0x00000033302e7211 */ /* 0x000fe200018f0eff */
[----:B------:R-:W-:Y:S01]  /*14f0*/  IMAD R187, R66, 0x4, R185 ;  /* 0x0000000442bb7824 */ /* 0x000fe200078e02b9 */
[----:B------:R-:W-:Y:S02]  /*1500*/  IADD3 R110, P3, R112, R49, RZ ;  /* 0x00000031706e7210 */ /* 0x000fe40007f7e0ff */
[----:B------:R-:W-:Y:S01]  /*1510*/  LEA.HI.X.SX32 R129, R129, R64, 0x1, P2 ;  /* 0x0000004081817211 */ /* 0x000fe200010f0eff */
[----:B------:R-:W-:Y:S01]  /*1520*/  IMAD R189, R66, 0x4, R187 ;  /* 0x0000000442bd7824 */ /* 0x000fe200078e02bb */
[----:B------:R-:W-:-:S02]  /*1530*/  IADD3 R136, P2, R135, R192, RZ ;  /* 0x000000c087887210 */ /* 0x000fc40007f5e0ff */
[----:B------:R-:W-:Y:S01]  /*1540*/  LEA.HI.X.SX32 R112, R112, R51, 0x1, P3 ;  /* 0x0000003370707211 */ /* 0x000fe200018f0eff */
[----:B------:R-:W-:Y:S01]  /*1550*/  IMAD R191, R66, 0x4, R189 ;  /* 0x0000000442bf7824 */ /* 0x000fe200078e02bd */
[----:B------:R-:W-:Y:S02]  /*1560*/  IADD3 R126, P1, R125, R192, RZ ;  /* 0x000000c07d7e7210 */ /* 0x000fe40007f3e0ff */
[C---:B------:R-:W-:Y:S02]  /*1570*/  IADD3 R120, P3, R60.reuse, R49, RZ ;  /* 0x000000313c787210 */ /* 0x040fe40007f7e0ff */
[----:B------:R-:W-:Y:S02]  /*1580*/  LEA.HI.X.SX32 R135, R135, R64, 0x1, P2 ;  /* 0x0000004087877211 */ /* 0x000fe400010f0eff */
[----:B------:R-:W-:Y:S02]  /*1590*/  IADD3 R142, P2, R141, R192, RZ ;  /* 0x000000c08d8e7210 */ /* 0x000fe40007f5e0ff */
[----:B------:R-:W-:-:S02]  /*15a0*/  LEA.HI.X.SX32 R119, R60, R51, 0x1, P3 ;  /* 0x000000333c777211 */ /* 0x000fc400018f0eff */
[----:B------:R-:W-:Y:S02]  /*15b0*/  LEA.HI.X.SX32 R125, R125, R64, 0x1, P1 ;  /* 0x000000407d7d7211 */ /* 0x000fe400008f0eff */
[-C--:B------:R-:W-:Y:S02]  /*15c0*/  IADD3 R128, P1, R127, R192.reuse, RZ ;  /* 0x000000c07f807210 */ /* 0x080fe40007f3e0ff */
[----:B------:R-:W-:Y:S02]  /*15d0*/  IADD3 R132, P3, R131, R192, RZ ;  /* 0x000000c083847210 */ /* 0x000fe40007f7e0ff */
        /* <DEDUP_REMOVED lines=30> */
[----:B------:R-:W-:Y:S02]  /*17c0*/  IADD3 R28, P5, R36, R49, RZ ;  /* 0x00000031241c7210 */ /* 0x000fe40007fbe0ff */
[----:B------:R-:W-:Y:S02]  /*17d0*/  LEA.HI.X.SX32 R175, R175, R64, 0x1, P2 ;  /* 0x00000040afaf7211 */ /* 0x000fe400010f0eff */
[----:B------:R-:W-:-:S02]  /*17e0*/  IADD3 R182, P2, R181, R192, RZ ;  /* 0x000000c0b5b67210 */ /* 0x000fc40007f5e0ff */
[-C--:B------:R-:W-:Y:S02]  /*17f0*/  LEA.HI.X.SX32 R161, R161, R64.reuse, 0x1, P1 ;  /* 0x00000040a1a17211 */ /* 0x080fe400008f0eff */
[----:B------:R-:W-:Y:S02]  /*1800*/  LEA.HI.X.SX32 R165, R165, R64, 0x1, P3 ;  /* 0x00000040a5a57211 */ /* 0x000fe400018f0eff */
[----:B------:R-:W-:Y:S02]  /*1810*/  LEA.HI.X.SX32 R32, R36, R51, 0x1, P5 ;  /* 0x0000003324207211 */ /* 0x000fe400028f0eff */
[-C--:B------:R-:W-:Y:S02]  /*1820*/  IADD3 R168, P1, R167, R192.reuse, RZ ;  /* 0x000000c0a7a87210 */ /* 0x080fe40007f3e0ff */
[----:B------:R-:W-:Y:S02]  /*1830*/  IADD3 R172, P3, R171, R192, RZ ;  /* 0x000000c0abac7210 */ /* 0x000fe40007f7e0ff */
[----:B------:R-:W-:-:S02]  /*1840*/  IADD3 R36, P5, R44, R49, RZ ;  /* 0x000000312c247210 */ /* 0x000fc40007fbe0ff */
[----:B------:R-:W-:Y:S02]  /*1850*/  IADD3 R43, P4, R50, R49, RZ ;  /* 0x00000031322b7210 */ /* 0x000fe40007f9e0ff */
[----:B------:R-:W-:Y:S02]  /*1860*/  LEA.HI.X.SX32 R181, R181, R64, 0x1, P2 ;  /* 0x00000040b5b57211 */ /* 0x000fe400010f0eff */
[----:B------:R-:W-:Y:S02]  /*1870*/  IADD3 R188, P2, R187, R192, RZ ;  /* 0x000000c0bbbc7210 */ /* 0x000fe40007f5e0ff */
[-C--:B------:R-:W-:Y:S02]  /*1880*/  LEA.HI.X.SX32 R167, R167, R64.reuse, 0x1, P1 ;  /* 0x00000040a7a77211 */ /* 0x080fe400008f0eff */
[----:B------:R-:W-:Y:S02]  /*1890*/  LEA.HI.X.SX32 R171, R171, R64, 0x1, P3 ;  /* 0x00000040abab7211 */ /* 0x000fe400018f0eff */
[----:B------:R-:W-:-:S02]  /*18a0*/  LEA.HI.X.SX32 R40, R44, R51, 0x1, P5 ;  /* 0x000000332c287211 */ /* 0x000fc400028f0eff */
[----:B------:R-:W-:Y:S02]  /*18b0*/  LEA.HI.X.SX32 R47, R50, R51, 0x1, P4 ;  /* 0x00000033322f7211 */ /* 0x000fe400020f0eff */
[-C--:B------:R-:W-:Y:S02]  /*18c0*/  IADD3 R174, P1, R173, R192.reuse, RZ ;  /* 0x000000c0adae7210 */ /* 0x080fe40007f3e0ff */
[----:B------:R-:W-:Y:S02]  /*18d0*/  IADD3 R178, P3, R177, R192, RZ ;  /* 0x000000c0b1b27210 */ /* 0x000fe40007f7e0ff */
[-C--:B------:R-:W-:Y:S02]  /*18e0*/  IADD3 R44, P5, R108, R49.reuse, RZ ;  /* 0x000000316c2c7210 */ /* 0x080fe40007fbe0ff */
[----:B------:R-:W-:Y:S02]  /*18f0*/  IADD3 R114, P4, R54, R49, RZ ;  /* 0x0000003136727210 */ /* 0x000fe40007f9e0ff */
[----:B------:R-:W-:-:S02]  /*1900*/  LEA.HI.X.SX32 R187, R187, R64, 0x1, P2 ;  /* 0x00000040bbbb7211 */ /* 0x000fc400010f0eff */
[----:B------:R-:W-:Y:S02]  /*1910*/  LOP3.LUT P2, RZ, R193, 0x80, RZ, 0xc0, !PT ;  /* 0x00000080c1ff7812 */ /* 0x000fe4000784c0ff */
[-C--:B------:R-:W-:Y:S02]  /*1920*/  LEA.HI.X.SX32 R173, R173, R64.reuse, 0x1, P1 ;  /* 0x00000040adad7211 */ /* 0x080fe400008f0eff */
[----:B------:R-:W-:Y:S02]  /*1930*/  LEA.HI.X.SX32 R177, R177, R64, 0x1, P3 ;  /* 0x00000040b1b17211 */ /* 0x000fe400018f0eff */
[-C--:B------:R-:W-:Y:S02]  /*1940*/  LEA.HI.X.SX32 R108, R108, R51.reuse, 0x1, P5 ;  /* 0x000000336c6c7211 */ /* 0x080fe400028f0eff */
[----:B------:R-:W-:Y:S02]  /*1950*/  LEA.HI.X.SX32 R113, R54, R51, 0x1, P4 ;  /* 0x0000003336717211 */ /* 0x000fe400020f0eff */
[----:B------:R-:W-:-:S02]  /*1960*/  IADD3 R180, P1, R179, R192, RZ ;  /* 0x000000c0b3b47210 */ /* 0x000fc40007f3e0ff */
[----:B------:R-:W-:Y:S02]  /*1970*/  IADD3 R184, P3, R183, R192, RZ ;  /* 0x000000c0b7b87210 */ /* 0x000fe40007f7e0ff */
[-C--:B------:R-:W-:Y:S02]  /*1980*/  IADD3 R116, P5, R56, R49.reuse, RZ ;  /* 0x0000003138747210 */ /* 0x080fe40007fbe0ff */
[----:B------:R-:W-:Y:S02]  /*1990*/  IADD3 R122, P4, R62, R49, RZ ;  /* 0x000000313e7a7210 */ /* 0x000fe40007f9e0ff */
[----:B------:R-:W-:Y:S02]  /*19a0*/  SEL R48, RZ, 0x90, !P2 ;  /* 0x00000090ff307807 */ /* 0x000fe40005000000 */
[-C--:B------:R-:W-:Y:S02]  /*19b0*/  LEA.HI.X.SX32 R179, R179, R64.reuse, 0x1, P1 ;  /* 0x00000040b3b37211 */ /* 0x080fe400008f0eff */
[----:B------:R-:W-:-:S02]  /*19c0*/  LEA.HI.X.SX32 R183, R183, R64, 0x1, P3 ;  /* 0x00000040b7b77211 */ /* 0x000fc400018f0eff */
[-C--:B------:R-:W-:Y:S02]  /*19d0*/  LEA.HI.X.SX32 R115, R56, R51.reuse, 0x1, P5 ;  /* 0x0000003338737211 */ /* 0x080fe400028f0eff */
[----:B------:R-:W-:Y:S02]  /*19e0*/  LEA.HI.X.SX32 R121, R62, R51, 0x1, P4 ;  /* 0x000000333e797211 */ /* 0x000fe400020f0eff */
[-C--:B------:R-:W-:Y:S02]  /*19f0*/  IADD3 R186, P1, R185, R192.reuse, RZ ;  /* 0x000000c0b9ba7210 */ /* 0x080fe40007f3e0ff */
[-C--:B------:R-:W-:Y:S02]  /*1a00*/  IADD3 R190, P3, R189, R192.reuse, RZ ;  /* 0x000000c0bdbe7210 */ /* 0x080fe40007f7e0ff */
[----:B------:R-:W-:Y:S02]  /*1a10*/  IADD3 R124, P5, R123, R49, RZ ;  /* 0x000000317b7c7210 */ /* 0x000fe40007fbe0ff */
[----:B------:R-:W-:-:S02]  /*1a20*/  IADD3 R192, P4, R191, R192, RZ ;  /* 0x000000c0bfc07210 */ /* 0x000fc40007f9e0ff */
[----:B------:R-:W-:Y:S02]  /*1a30*/  LOP3.LUT R48, R48, 0x7f, R193, 0x78, !PT ;  /* 0x0000007f30307812 */ /* 0x000fe400078e78c1 */
[-C--:B------:R-:W-:Y:S02]  /*1a40*/  LEA.HI.X.SX32 R185, R185, R64.reuse, 0x1, P1 ;  /* 0x00000040b9b97211 */ /* 0x080fe400008f0eff */
[----:B------:R-:W-:Y:S02]  /*1a50*/  LEA.HI.X.SX32 R123, R123, R51, 0x1, P5 ;  /* 0x000000337b7b7211 */ /* 0x000fe400028f0eff */
[-C--:B------:R-:W-:Y:S02]  /*1a60*/  LEA.HI.X.SX32 R189, R189, R64.reuse, 0x1, P3 ;  /* 0x00000040bdbd7211 */ /* 0x080fe400018f0eff */
[----:B------:R-:W-:Y:S02]  /*1a70*/  LEA.HI.X.SX32 R191, R191, R64, 0x1, P4 ;  /* 0x00000040bfbf7211 */ /* 0x000fe400020f0eff */
[----:B------:R-:W-:-:S02]  /*1a80*/  LOP3.LUT P1, RZ, R193, 0x7, RZ, 0xc0, !PT ;  /* 0x00000007c1ff7812 */ /* 0x000fc4000782c0ff */
[----:B------:R-:W-:-:S11]  /*1a90*/  LOP3.LUT R199, R48, 0x20, RZ, 0x3c, !PT ;  /* 0x0000002030c77812 */ /* 0x000fd600078e3cff */
.L_x_9:
[----:B------:R-:W-:Y:S02]  /*1aa0*/  USHF.R.S32.HI UR8, URZ, 0x1f, UR4 ;  /* 0x0000001f3f087899 */ /* 0x000fe40008011404 */
[----:B------:R-:W-:Y:S02]  /*1ab0*/  IADD3 R50, P2, R0, UR4, RZ ;  /* 0x0000000400327c10 */ /* 0x000fe4000ff5e0ff */
[----:B------:R-:W-:Y:S02]  /*1ac0*/  IADD3 R60, P3, R2, UR4, RZ ;  /* 0x00000004023c7c10 */ /* 0x000fe4000ff7e0ff */
[----:B------:R-:W-:Y:S02]  /*1ad0*/  IADD3.X R51, R4, UR8, RZ, P2, !PT ;  /* 0x0000000804337c10 */ /* 0x000fe400097fe4ff */
[----:B------:R-:W-:Y:S02]  /*1ae0*/  IADD3 R48, P2, R3, UR4, RZ ;  /* 0x0000000403307c10 */ /* 0x000fe4000ff5e0ff */
[----:B------:R-:W-:Y:S01]  /*1af0*/  IADD3.X R61, R5, UR8, RZ, P3, !PT ;  /* 0x00000008053d7c10 */ /* 0x000fe20009ffe4ff */
[----:B------:R0:W2:Y:S01]  /*1b00*/  LDG.E.U8 R66, desc[UR12][R50.64] ;  /* 0x0000000c32427981 */ /* 0x0000a2000c1e1100 */
[----:B------:R-:W-:-:S02]  /*1b10*/  IADD3.X R49, R6, UR8, RZ, P2, !PT ;  /* 0x0000000806317c10 */ /* 0x000fc400097fe4ff */
[----:B------:R-:W-:Y:S01]  /*1b20*/  IADD3 R58, P3, R7, UR4, RZ ;  /* 0x00000004073a7c10 */ /* 0x000fe2000ff7e0ff */
[----:B------:R1:W3:Y:S01]  /*1b30*/  LDG.E.U8 R68, desc[UR12][R60.64] ;  /* 0x0000000c3c447981 */ /* 0x0002e2000c1e1100 */
[----:B------:R-:W-:Y:S02]  /*1b40*/  IADD3 R56, P2, R8, UR4, RZ ;  /* 0x0000000408387c10 */ /* 0x000fe4000ff5e0ff */
[----:B------:R-:W-:Y:S01]  /*1b50*/  IADD3.X R59, R10, UR8, RZ, P3, !PT ;  /* 0x000000080a3b7c10 */ /* 0x000fe20009ffe4ff */
[----:B------:R4:W5:Y:S01]  /*1b60*/  LDG.E.U8 R67, desc[UR12][R48.64] ;  /* 0x0000000c30437981 */ /* 0x000962000c1e1100 */
[----:B------:R-:W-:Y:S02]  /*1b70*/  IADD3.X R57, R11, UR8, RZ, P2, !PT ;  /* 0x000000080b397c10 */ /* 0x000fe400097fe4ff */
[----:B------:R-:W-:Y:S01]  /*1b80*/  IADD3 R54, P3, R9, UR4, RZ ;  /* 0x0000000409367c10 */ /* 0x000fe2000ff7e0ff */
[----:B------:R4:W5:Y:S01]  /*1b90*/  LDG.E.U8 R88, desc[UR12][R58.64] ;  /* 0x0000000c3a587981 */ /* 0x000962000c1e1100 */
[----:B------:R-:W-:-:S02]  /*1ba0*/  IADD3 R52, P2, R13, UR4, RZ ;  /* 0x000000040d347c10 */ /* 0x000fc4000ff5e0ff */
[----:B------:R-:W-:Y:S01]  /*1bb0*/  IADD3.X R55, R12, UR8, RZ, P3, !PT ;  /* 0x000000080c377c10 */ /* 0x000fe20009ffe4ff */
[----:B------:R4:W3:Y:S01]  /*1bc0*/  LDG.E.U8 R69, desc[UR12][R56.64] ;  /* 0x0000000c38457981 */ /* 0x0008e2000c1e1100 */
[----:B------:R-:W-:Y:S02]  /*1bd0*/  IADD3.X R53, R16, UR8, RZ, P2, !PT ;  /* 0x0000000810357c10 */ /* 0x000fe400097fe4ff */
[----:B0-----:R-:W-:Y:S01]  /*1be0*/  IADD3 R50, P3, R14, UR4, RZ ;  /* 0x000000040e327c10 */ /* 0x001fe2000ff7e0ff */
[----:B------:R0:W5:Y:S01]  /*1bf0*/  LDG.E.U8 R70, desc[UR12][R54.64] ;  /* 0x0000000c36467981 */ /* 0x000162000c1e1100 */
[----:B-1----:R-:W-:Y:S02]  /*1c00*/  IADD3 R60, P2, R15, UR4, RZ ;  /* 0x000000040f3c7c10 */ /* 0x002fe4000ff5e0ff */
[----:B------:R-:W-:Y:S01]  /*1c10*/  IADD3.X R51, R17, UR8, RZ, P3, !PT ;  /* 0x0000000811337c10 */ /* 0x000fe20009ffe4ff */
[----:B------:R1:W5:Y:S01]  /*1c20*/  LDG.E.U8 R71, desc[UR12][R52.64] ;  /* 0x0000000c34477981 */ /* 0x000362000c1e1100 */
[----:B------:R-:W-:-:S02]  /*1c30*/  IADD3.X R61, R18, UR8, RZ, P2, !PT ;  /* 0x00000008123d7c10 */ /* 0x000fc400097fe4ff */
[----:B----4-:R-:W-:Y:S01]  /*1c40*/  IADD3 R48, P3, R27, UR4, RZ ;  /* 0x000000041b307c10 */ /* 0x010fe2000ff7e0ff */
[----:B------:R4:W5:Y:S01]  /*1c50*/  LDG.E.U8 R89, desc[UR12][R50.64] ;  /* 0x0000000c32597981 */ /* 0x000962000c1e1100 */
[----:B------:R-:W-:Y:S02]  /*1c60*/  IADD3 R58, P2, R28, UR4, RZ ;  /* 0x000000041c3a7c10 */ /* 0x000fe4000ff5e0ff */
[----:B------:R-:W-:Y:S01]  /*1c70*/  IADD3.X R49, R31, UR8, RZ, P3, !PT ;  /* 0x000000081f317c10 */ /* 0x000fe20009ffe4ff */
[----:B------:R4:W5:Y:S01]  /*1c80*/  LDG.E.U8 R90, desc[UR12][R60.64] ;  /* 0x0000000c3c5a7981 */ /* 0x000962000c1e1100 */
[----:B------:R-:W-:Y:S02]  /*1c90*/  IADD3.X R59, R32, UR8, RZ, P2, !PT ;  /* 0x00000008203b7c10 */ /* 0x000fe400097fe4ff */
[----:B------:R-:W-:Y:S01]  /*1ca0*/  IADD3 R56, P3, R33, UR4, RZ ;  /* 0x0000000421387c10 */ /* 0x000fe2000ff7e0ff */
[----:B------:R4:W5:Y:S01]  /*1cb0*/  LDG.E.U8 R91, desc[UR12][R48.64] ;  /* 0x0000000c305b7981 */ /* 0x000962000c1e1100 */
[----:B0-----:R-:W-:-:S02]  /*1cc0*/  IADD3 R54, P2, R34, UR4, RZ ;  /* 0x0000000422367c10 */ /* 0x001fc4000ff5e0ff */
[----:B------:R-:W-:Y:S01]  /*1cd0*/  IADD3.X R57, R37, UR8, RZ, P3, !PT ;  /* 0x0000000825397c10 */ /* 0x000fe20009ffe4ff */
[----:B------:R0:W5:Y:S01]  /*1ce0*/  LDG.E.U8 R92, desc[UR12][R58.64] ;  /* 0x0000000c3a5c7981 */ /* 0x000162000c1e1100 */
[----:B------:R-:W-:Y:S02]  /*1cf0*/  IADD3.X R55, R38, UR8, RZ, P2, !PT ;  /* 0x0000000826377c10 */ /* 0x000fe400097fe4ff */
[----:B-1----:R-:W-:Y:S01]  /*1d00*/  IADD3 R52, P3, R35, UR4, RZ ;  /* 0x0000000423347c10 */ /* 0x002fe2000ff7e0ff */
[----:B------:R1:W5:Y:S01]  /*1d10*/  LDG.E.U8 R93, desc[UR12][R56.64] ;  /* 0x0000000c385d7981 */ /* 0x000362000c1e1100 */
[----:B----4-:R-:W-:Y:S02]  /*1d20*/  IADD3 R50, P2, R36, UR4, RZ ;  /* 0x0000000424327c10 */ /* 0x010fe4000ff5e0ff */
[----:B------:R-:W-:Y:S01]  /*1d30*/  IADD3.X R53, R39, UR8, RZ, P3, !PT ;  /* 0x0000000827357c10 */ /* 0x000fe20009ffe4ff */
[----:B------:R4:W5:Y:S01]  /*1d40*/  LDG.E.U8 R94, desc[UR12][R54.64] ;  /* 0x0000000c365e7981 */ /* 0x000962000c1e1100 */
[----:B------:R-:W-:-:S02]  /*1d50*/  IADD3.X R51, R40, UR8, RZ, P2, !PT ;  /* 0x0000000828337c10 */ /* 0x000fc400097fe4ff */
[----:B------:R-:W-:Y:S01]  /*1d60*/  IADD3 R60, P3, R41, UR4, RZ ;  /* 0x00000004293c7c10 */ /* 0x000fe2000ff7e0ff */
[----:B------:R4:W5:Y:S01]  /*1d70*/  LDG.E.U8 R95, desc[UR12][R52.64] ;  /* 0x0000000c345f7981 */ /* 0x000962000c1e1100 */
[----:B------:R-:W-:Y:S02]  /*1d80*/  IADD3 R48, P2, R42, UR4, RZ ;  /* 0x000000042a307c10 */ /* 0x000fe4000ff5e0ff */
[----:B------:R-:W-:Y:S01]  /*1d90*/  IADD3.X R61, R45, UR8, RZ, P3, !PT ;  /* 0x000000082d3d7c10 */ /* 0x000fe20009ffe4ff */
[----:B------:R4:W5:Y:S01]  /*1da0*/  LDG.E.U8 R97, desc[UR12][R50.64] ;  /* 0x0000000c32617981 */ /* 0x000962000c1e1100 */
[----:B------:R-:W-:Y:S02]  /*1db0*/  IADD3.X R49, R46, UR8, RZ, P2, !PT ;  /* 0x000000082e317c10 */ /* 0x000fe400097fe4ff */
[----:B0-----:R-:W-:Y:S01]  /*1dc0*/  IADD3 R58, P3, R43, UR4, RZ ;  /* 0x000000042b3a7c10 */ /* 0x001fe2000ff7e0ff */
[----:B------:R-:W5:Y:S01]  /*1dd0*/  LDG.E.U8 R96, desc[UR12][R60.64] ;  /* 0x0000000c3c607981 */ /* 0x000f62000c1e1100 */
[----:B-1----:R-:W-:-:S02]  /*1de0*/  IADD3 R56, P2, R109, UR4, RZ ;  /* 0x000000046d387c10 */ /* 0x002fc4000ff5e0ff */
[----:B------:R-:W-:Y:S01]  /*1df0*/  IADD3.X R59, R47, UR8, RZ, P3, !PT ;  /* 0x000000082f3b7c10 */ /* 0x000fe20009ffe4ff */
[----:B------:R-:W5:Y:S01]  /*1e00*/  LDG.E.U8 R98, desc[UR12][R48.64] ;  /* 0x0000000c30627981 */ /* 0x000f62000c1e1100 */
[----:B------:R-:W-:Y:S02]  /*1e10*/  IADD3.X R57, R111, UR8, RZ, P2, !PT ;  /* 0x000000086f397c10 */ /* 0x000fe400097fe4ff */
[----:B----4-:R-:W-:Y:S01]  /*1e20*/  IADD3 R54, P3, R110, UR4, RZ ;  /* 0x000000046e367c10 */ /* 0x010fe2000ff7e0ff */
[----:B------:R0:W4:Y:S01]  /*1e30*/  LDG.E.U8 R99, desc[UR12][R58.64] ;  /* 0x0000000c3a637981 */ /* 0x000122000c1e1100 */
[----:B------:R-:W-:Y:S02]  /*1e40*/  IADD3 R52, P2, R114, UR4, RZ ;  /* 0x0000000472347c10 */ /* 0x000fe4000ff5e0ff */
[----:B------:R-:W-:Y:S01]  /*1e50*/  IADD3.X R55, R112, UR8, RZ, P3, !PT ;  /* 0x0000000870377c10 */ /* 0x000fe20009ffe4ff */
[----:B------:R1:W4:Y:S01]  /*1e60*/  LDG.E.U8 R100, desc[UR12][R56.64] ;  /* 0x0000000c38647981 */ /* 0x000322000c1e1100 */
[----:B------:R-:W-:-:S02]  /*1e70*/  IADD3.X R53, R113, UR8, RZ, P2, !PT ;  /* 0x0000000871357c10 */ /* 0x000fc400097fe4ff */
[----:B------:R-:W-:Y:S01]  /*1e80*/  IADD3 R50, P3, R118, UR4, RZ ;  /* 0x0000000476327c10 */ /* 0x000fe2000ff7e0ff */
[----:B------:R1:W4:Y:S01]  /*1e90*/  LDG.E.U8 R102, desc[UR12][R54.64] ;  /* 0x0000000c36667981 */ /* 0x000322000c1e1100 */
[----:B------:R-:W-:Y:S02]  /*1ea0*/  IADD3 RZ, P2, R25, UR4, RZ ;  /* 0x0000000419ff7c10 */ /* 0x000fe4000ff5e0ff */
[----:B------:R-:W-:Y:S01]  /*1eb0*/  IADD3.X R51, R117, UR8, RZ, P3, !PT ;  /* 0x0000000875337c10 */ /* 0x000fe20009ffe4ff */
[----:B------:R1:W4:Y:S01]  /*1ec0*/  LDG.E.U8 R101, desc[UR12][R52.64] ;  /* 0x0000000c34657981 */ /* 0x000322000c1e1100 */
[----:B0-----:R-:W-:Y:S02]  /*1ed0*/  IADD3.X R59, R29, UR8, RZ, P2, !PT ;  /* 0x000000081d3b7c10 */ /* 0x001fe400097fe4ff */
[----:B------:R-:W-:Y:S01]  /*1ee0*/  IADD3 R48, P4, R120, UR4, RZ ;  /* 0x0000000478307c10 */ /* 0x000fe2000ff9e0ff */
[----:B------:R0:W4:Y:S01]  /*1ef0*/  LDG.E.U8 R103, desc[UR12][R50.64] ;  /* 0x0000000c32677981 */ /* 0x000122000c1e1100 */
[----:B------:R-:W-:-:S02]  /*1f00*/  IADD3 RZ, P2, R19, UR4, RZ ;  /* 0x0000000413ff7c10 */ /* 0x000fc4000ff5e0ff */
[----:B------:R-:W-:Y:S02]  /*1f10*/  IADD3 RZ, P3, R20, UR4, RZ ;  /* 0x0000000414ff7c10 */ /* 0x000fe4000ff7e0ff */
[----:B------:R-:W-:Y:S02]  /*1f20*/  IADD3.X R49, R119, UR8, RZ, P4, !PT ;  /* 0x0000000877317c10 */ /* 0x000fe4000a7fe4ff */
[----:B------:R-:W-:Y:S02]  /*1f30*/  IADD3.X R65, R22, UR8, RZ, P2, !PT ;  /* 0x0000000816417c10 */ /* 0x000fe400097fe4ff */
[----:B------:R-:W-:Y:S01]  /*1f40*/  IADD3.X R61, R23, UR8, RZ, P3, !PT ;  /* 0x00000008173d7c10 */ /* 0x000fe20009ffe4ff */
[----:B------:R0:W4:Y:S01]  /*1f50*/  LDG.E.U8 R104, desc[UR12][R48.64] ;  /* 0x0000000c30687981 */ /* 0x000122000c1e1100 */
[----:B------:R-:W-:Y:S02]  /*1f60*/  IADD3 RZ, P4, R26, UR4, RZ ;  /* 0x000000041aff7c10 */ /* 0x000fe4000ff9e0ff */
[----:B-1----:R-:W-:-:S02]  /*1f70*/  IADD3 R56, P3, R122, UR4, RZ ;  /* 0x000000047a387c10 */ /* 0x002fc4000ff7e0ff */
[----:B------:R-:W-:Y:S01]  /*1f80*/  IADD3 RZ, P2, R21, UR4, RZ ;  /* 0x0000000415ff7c10 */ /* 0x000fe2000ff5e0ff */
[----:B------:R-:W-:Y:S01]  /*1f90*/  VIADD R58, R25, UR4 ;  /* 0x00000004193a7c36 */ /* 0x000fe20008000000 */
[----:B------:R-:W-:Y:S02]  /*1fa0*/  IADD3.X R63, R30, UR8, RZ, P4, !PT ;  /* 0x000000081e3f7c10 */ /* 0x000fe4000a7fe4ff */
[----:B------:R-:W-:Y:S02]  /*1fb0*/  IADD3.X R57, R121, UR8, RZ, P3, !PT ;  /* 0x0000000879397c10 */ /* 0x000fe40009ffe4ff */
[----:B------:R-:W-:Y:S01]  /*1fc0*/  IADD3.X R55, R24, UR8, RZ, P2, !PT ;  /* 0x0000000818377c10 */ /* 0x000fe200097fe4ff */
[----:B------:R-:W-:Y:S01]  /*1fd0*/  VIADD R64, R19, UR4 ;  /* 0x0000000413407c36 */ /* 0x000fe20008000000 */
[----:B------:R-:W-:Y:S01]  /*1fe0*/  IADD3 R52, P3, R44, UR4, RZ ;  /* 0x000000042c347c10 */ /* 0x000fe2000ff7e0ff */
[----:B------:R-:W-:Y:S01]  /*1ff0*/  VIADD R62, R26, UR4 ;  /* 0x000000041a3e7c36 */ /* 0x000fe20008000000 */
[----:B0-----:R-:W-:Y:S01]  /*2000*/  IADD3 R50, P4, R116, UR4, RZ ;  /* 0x0000000474327c10 */ /* 0x001fe2000ff9e0ff */
[----:B------:R-:W-:Y:S01]  /*2010*/  VIADD R60, R20, UR4 ;  /* 0x00000004143c7c36 */ /* 0x000fe20008000000 */
[----:B------:R-:W-:Y:S01]  /*2020*/  IADD3 R48, P2, R124, UR4, RZ ;  /* 0x000000047c307c10 */ /* 0x000fe2000ff5e0ff */
[----:B------:R-:W-:Y:S01]  /*2030*/  VIADD R54, R21, UR4 ;  /* 0x0000000415367c36 */ /* 0x000fe20008000000 */
[----:B------:R-:W-:Y:S01]  /*2040*/  IADD3.X R53, R108, UR8, RZ, P3, !PT ;  /* 0x000000086c357c10 */ /* 0x000fe20009ffe4ff */
[----:B------:R-:W4:Y:S01]  /*2050*/  LDG.E.U8 R58, desc[UR12][R58.64] ;  /* 0x0000000c3a3a7981 */ /* 0x000f22000c1e1100 */
[----:B------:R-:W-:-:S02]  /*2060*/  IADD3.X R51, R115, UR8, RZ, P4, !PT ;  /* 0x0000000873337c10 */ /* 0x000fc4000a7fe4ff */
[----:B------:R-:W-:Y:S01]  /*2070*/  IADD3.X R49, R123, UR8, RZ, P2, !PT ;  /* 0x000000087b317c10 */ /* 0x000fe200097fe4ff */
[----:B------:R-:W4:Y:S04]  /*2080*/  LDG.E.U8 R64, desc[UR12][R64.64] ;  /* 0x0000000c40407981 */ /* 0x000f28000c1e1100 */
[----:B------:R-:W4:Y:S04]  /*2090*/  LDG.E.U8 R62, desc[UR12][R62.64] ;  /* 0x0000000c3e3e7981 */ /* 0x000f28000c1e1100 */
[----:B------:R-:W4:Y:S04]  /*20a0*/  LDG.E.U8 R60, desc[UR12][R60.64] ;  /* 0x0000000c3c3c7981 */ /* 0x000f28000c1e1100 */
[----:B------:R-:W4:Y:S04]  /*20b0*/  LDG.E.U8 R56, desc[UR12][R56.64] ;  /* 0x0000000c38387981 */ /* 0x000f28000c1e1100 */
[----:B------:R-:W4:Y:S04]  /*20c0*/  LDG.E.U8 R54, desc[UR12][R54.64] ;  /* 0x0000000c36367981 */ /* 0x000f28000c1e1100 */
[----:B------:R0:W4:Y:S04]  /*20d0*/  LDG.E.U8 R61, desc[UR12][R52.64] ;  /* 0x0000000c343d7981 */ /* 0x000128000c1e1100 */
[----:B------:R-:W4:Y:S04]  /*20e0*/  LDG.E.U8 R63, desc[UR12][R50.64] ;  /* 0x0000000c323f7981 */ /* 0x000f28000c1e1100 */
[----:B------:R1:W4:Y:S01]  /*20f0*/  LDG.E.U8 R146, desc[UR12][R48.64] ;  /* 0x0000000c30927981 */ /* 0x000322000c1e1100 */
[----:B------:R-:W-:Y:S01]  /*2100*/  BAR.SYNC.DEFER_BLOCKING 0x0 ;  /* 0x0000000000007b1d */ /* 0x000fe20000010000 */
[----:B------:R-:W-:-:S04]  /*2110*/  LOP3.LUT P2, RZ, R193, 0x80, RZ, 0xc0, !PT ;  /* 0x00000080c1ff7812 */ /* 0x000fc8000784c0ff */
[----:B------:R-:W-:-:S04]  /*2120*/  SEL R106, RZ, 0x90, !P2 ;  /* 0x00000090ff6a7807 */ /* 0x000fc80005000000 */
[----:B0-----:R-:W-:-:S04]  /*2130*/  LOP3.LUT R53, R106, 0x7f, R193, 0x78, !PT ;  /* 0x0000007f6a357812 */ /* 0x001fc800078e78c1 */
[----:B-1----:R-:W-:Y:S02]  /*2140*/  LOP3.LUT R48, R53, 0x40, RZ, 0x3c, !PT ;  /* 0x0000004035307812 */ /* 0x002fe400078e3cff */
[C---:B------:R-:W-:Y:S02]  /*2150*/  LOP3.LUT R59, R193.reuse, 0xe0, RZ, 0xc0, !PT ;  /* 0x000000e0c13b7812 */ /* 0x040fe400078ec0ff */
[C---:B------:R-:W-:Y:S01]  /*2160*/  LOP3.LUT R212, R193.reuse, 0x7, RZ, 0xc0, !PT ;  /* 0x00000007c1d47812 */ /* 0x040fe200078ec0ff */
[----:B------:R-:W-:-:S04]  /*2170*/  IMAD.SHL.U32 R57, R193, 0x2, RZ ;  /* 0x00000002c1397824 */ /* 0x000fc800078e00ff */
[----:B------:R-:W-:-:S04]  /*2180*/  IMAD R59, R59, 0x2, R212 ;  /* 0x000000023b3b7824 */ /* 0x000fc800078e02d4 */
[----:B------:R-:W-:-:S05]  /*2190*/  IMAD.SHL.U32 R214, R59, 0x10, RZ ;  /* 0x000000103bd67824 */ /* 0x000fca00078e00ff */
[----:B------:R-:W-:-:S05]  /*21a0*/  LOP3.LUT R57, R214, 0x30, R57, 0x78, !PT ;  /* 0x00000030d6397812 */ /* 0x000fca00078e7839 */
[----:B------:R-:W-:Y:S01]  /*21b0*/  IMAD R105, R212, 0x80, R57 ;  /* 0x00000080d4697824 */ /* 0x000fe200078e0239 */
[----:B--2---:R0:W-:Y:S02]  /*21c0*/  STS.U8 [R53+UR7+0x2000], R66 ;  /* 0x0020004235007988 */ /* 0x0041e40008000007 */
[----:B0-----:R-:W-:Y:S02]  /*21d0*/  LOP3.LUT R66, R53, 0x60, RZ, 0x3c, !PT ;  /* 0x0000006035427812 */ /* 0x001fe400078e3cff */
[----:B---3--:R-:W-:Y:S04]  /*21e0*/  STS.U8 [R53+UR7+0x2400], R69 ;  /* 0x0024004535007988 */ /* 0x008fe80008000007 */
[----:B-----5:R-:W-:Y:S04]  /*21f0*/  STS.U8 [R53+UR7+0x2800], R90 ;  /* 0x0028005a35007988 */ /* 0x020fe80008000007 */
[----:B------:R-:W-:Y:S04]  /*2200*/  STS.U8 [R53+UR7+0x3000], R93 ;  /* 0x0030005d35007988 */ /* 0x000fe80008000007 */
[----:B------:R-:W-:Y:S04]  /*2210*/  STS.U8 [R53+UR7+0x3400], R96 ;  /* 0x0034006035007988 */ /* 0x000fe80008000007 */
[----:B----4-:R-:W-:Y:S04]  /*2220*/  STS.U8 [R53+UR7+0x3800], R100 ;  /* 0x0038006435007988 */ /* 0x010fe80008000007 */
[----:B------:R-:W-:Y:S04]  /*2230*/  STS.U8 [R53+UR7+0x3c00], R103 ;  /* 0x003c006735007988 */ /* 0x000fe80008000007 */
        /* <DEDUP_REMOVED lines=24> */
[----:B------:R-:W-:Y:S01]  /*23c0*/  STS.U8 [R66+UR7+0x3f00], R146 ;  /* 0x003f009242007988 */ /* 0x000fe20008000007 */
[----:B------:R-:W-:Y:S06]  /*23d0*/  BAR.SYNC.DEFER_BLOCKING 0x0 ;  /* 0x0000000000007b1d */ /* 0x000fec0000010000 */
[----:B------:R-:W0:Y:S04]  /*23e0*/  LDSM.16.M88.4 R104, [R105+UR7+0x2000] ;  /* 0x002000076968783b */ /* 0x000e280008000200 */
[----:B------:R-:W1:Y:S04]  /*23f0*/  LDSM.16.MT88.4 R68, [R197+UR7] ;  /* 0x00000007c544783b */ /* 0x000e680008004200 */
[----:B------:R-:W2:Y:S04]  /*2400*/  LDSM.16.MT88.4 R56, [R197+UR7+0x400] ;  /* 0x00040007c538783b */ /* 0x000ea80008004200 */
[----:B------:R-:W3:Y:S04]  /*2410*/  LDSM.16.MT88.4 R48, [R196+UR7] ;  /* 0x00000007c430783b */ /* 0x000ee80008004200 */
[----:B------:R-:W4:Y:S04]  /*2420*/  LDSM.16.MT88.4 R52, [R196+UR7+0x400] ;  /* 0x00040007c434783b */ /* 0x000f280008004200 */
[----:B------:R-:W5:Y:S04]  /*2430*/  LDSM.16.MT88.4 R88, [R197+UR7+0x800] ;  /* 0x00080007c558783b */ /* 0x000f680008004200 */
[----:B------:R-:W5:Y:S04]  /*2440*/  LDSM.16.MT88.4 R92, [R197+UR7+0xc00] ;  /* 0x000c0007c55c783b */ /* 0x000f680008004200 */
[----:B------:R-:W-:Y:S01]  /*2450*/  LDSM.16.MT88.4 R100, [R196+UR7+0xc00] ;  /* 0x000c0007c464783b */ /* 0x000fe20008004200 */
[----:B0-----:R-:W-:-:S02]  /*2460*/  F2FP.F16.E4M3.UNPACK_B R96, R104 ;  /* 0x00000068ff60723e */ /* 0x001fc400020006ff */
[----:B------:R-:W-:Y:S01]  /*2470*/  F2FP.F16.E4M3.UNPACK_B R97, R105 ;  /* 0x00000069ff61723e */ /* 0x000fe200020006ff */
[----:B-1----:R-:W-:Y:S02]  /*2480*/  IMAD.MOV.U32 R64, RZ, RZ, R68 ;  /* 0x000000ffff407224 */ /* 0x002fe400078e0044 */
[----:B------:R-:W-:Y:S02]  /*2490*/  IMAD.MOV.U32 R65, RZ, RZ, R70 ;  /* 0x000000ffff417224 */ /* 0x000fe400078e0046 */
[----:B--2---:R-:W-:Y:S02]  /*24a0*/  IMAD.MOV.U32 R66, RZ, RZ, R56 ;  /* 0x000000ffff427224 */ /* 0x004fe400078e0038 */
[----:B------:R-:W-:Y:S02]  /*24b0*/  IMAD.MOV.U32 R67, RZ, RZ, R58 ;  /* 0x000000ffff437224 */ /* 0x000fe400078e003a */
[----:B---3--:R-:W-:Y:S02]  /*24c0*/  IMAD.MOV.U32 R60, RZ, RZ, R48 ;  /* 0x000000ffff3c7224 */ /* 0x008fe400078e0030 */
[----:B------:R-:W-:-:S02]  /*24d0*/  IMAD.MOV.U32 R61, RZ, RZ, R50 ;  /* 0x000000ffff3d7224 */ /* 0x000fc400078e0032 */
[----:B----4-:R-:W-:Y:S01]  /*24e0*/  IMAD.MOV.U32 R62, RZ, RZ, R52 ;  /* 0x000000ffff3e7224 */ /* 0x010fe200078e0034 */
[----:B------:R-:W-:Y:S01]  /*24f0*/  HMMA.16816.F32 R64, R64, R96, RZ ;  /* 0x000000604040723c */ /* 0x000fe200000018ff */
[----:B------:R-:W-:-:S07]  /*2500*/  IMAD.MOV.U32 R63, RZ, RZ, R54 ;  /* 0x000000ffff3f7224 */ /* 0x000fce00078e0036 */
[----:B------:R-:W-:Y:S01]  /*2510*/  HMMA.16816.F32 R60, R60, R96, RZ ;  /* 0x000000603c3c723c */ /* 0x000fe200000018ff */
[----:B------:R-:W0:Y:S01]  /*2520*/  LDSM.16.MT88.4 R96, [R196+UR7+0x800] ;  /* 0x00080007c460783b */ /* 0x000e220008004200 */
[----:B------:R-:W-:Y:S01]  /*2530*/  IMAD.MOV.U32 R68, RZ, RZ, R69 ;  /* 0x000000ffff447224 */ /* 0x000fe200078e0045 */
[----:B------:R-:W-:Y:S01]  /*2540*/  F2FP.F16.E4M3.UNPACK_B R104, R104.H1 ;  /* 0x00000068ff68723e */ /* 0x000fe200030006ff */
[----:B------:R-:W-:Y:S01]  /*2550*/  IMAD.MOV.U32 R69, RZ, RZ, R71 ;  /* 0x000000ffff457224 */ /* 0x000fe200078e0047 */
[----:B------:R-:W-:Y:S01]  /*2560*/  F2FP.F16.E4M3.UNPACK_B R105, R105.H1 ;  /* 0x00000069ff69723e */ /* 0x000fe200030006ff */
[----:B------:R-:W-:Y:S02]  /*2570*/  IMAD.MOV.U32 R70, RZ, RZ, R57 ;  /* 0x000000ffff467224 */ /* 0x000fe400078e0039 */
[----:B------:R-:W-:Y:S02]  /*2580*/  IMAD.MOV.U32 R71, RZ, RZ, R59 ;  /* 0x000000ffff477224 */ /* 0x000fe400078e003b */
[----:B-----5:R-:W-:Y:S01]  /*2590*/  IMAD.MOV.U32 R48, RZ, RZ, R88 ;  /* 0x000000ffff307224 */ /* 0x020fe200078e0058 */
[----:B------:R-:W1:Y:S05]  /*25a0*/  LDSM.16.MT88.4 R56, [R197+UR7+0x1000] ;  /* 0x00100007c538783b */ /* 0x000e6a0008004200 */
[----:B------:R-:W-:Y:S07]  /*25b0*/  HMMA.16816.F32 R68, R68, R104, R64 ;  /* 0x000000684444723c */ /* 0x000fee0000001840 */
[----:B------:R-:W-:-:S02]  /*25c0*/  IMAD.MOV.U32 R64, RZ, RZ, R49 ;  /* 0x000000ffff407224 */ /* 0x000fc400078e0031 */
[----:B------:R-:W-:Y:S02]  /*25d0*/  IMAD.MOV.U32 R65, RZ, RZ, R51 ;  /* 0x000000ffff417224 */ /* 0x000fe400078e0033 */
[----:B------:R-:W-:Y:S02]  /*25e0*/  IMAD.MOV.U32 R66, RZ, RZ, R53 ;  /* 0x000000ffff427224 */ /* 0x000fe400078e0035 */
[----:B------:R-:W-:Y:S02]  /*25f0*/  IMAD.MOV.U32 R67, RZ, RZ, R55 ;  /* 0x000000ffff437224 */ /* 0x000fe400078e0037 */
[----:B------:R-:W-:Y:S01]  /*2600*/  IMAD.MOV.U32 R49, RZ, RZ, R90 ;  /* 0x000000ffff317224 */ /* 0x000fe200078e005a */
[----:B------:R-:W-:Y:S04]  /*2610*/  LDSM.16.M88.4 R52, [R198+UR7+0x2000] ;  /* 0x00200007c634783b */ /* 0x000fe80008000200 */
[----:B------:R-:W-:Y:S01]  /*2620*/  HMMA.16816.F32 R64, R64, R104, R60 ;  /* 0x000000684040723c */ /* 0x000fe2000000183c */
[----:B------:R-:W-:Y:S01]  /*2630*/  IMAD.MOV.U32 R50, RZ, RZ, R92 ;  /* 0x000000ffff327224 */ /* 0x000fe200078e005c */
[----:B------:R-:W2:Y:S01]  /*2640*/  LDSM.16.MT88.4 R60, [R197+UR7+0x1400] ;  /* 0x00140007c53c783b */ /* 0x000ea20008004200 */
[----:B------:R-:W-:-:S04]  /*2650*/  IMAD.MOV.U32 R51, RZ, RZ, R94 ;  /* 0x000000ffff337224 */ /* 0x000fc800078e005e */
[----:B------:R-:W-:Y:S02]  /*2660*/  F2FP.F16.E4M3.UNPACK_B R104, R106 ;  /* 0x0000006aff68723e */ /* 0x000fe400020006ff */
[----:B------:R-:W-:-:S07]  /*2670*/  F2FP.F16.E4M3.UNPACK_B R105, R107 ;  /* 0x0000006bff69723e */ /* 0x000fce00020006ff */
[----:B------:R-:W-:Y:S07]  /*2680*/  HMMA.16816.F32 R48, R48, R104, R68 ;  /* 0x000000683030723c */ /* 0x000fee0000001844 */
[----:B0-----:R-:W-:Y:S02]  /*2690*/  IMAD.MOV.U32 R68, RZ, RZ, R96 ;  /* 0x000000ffff447224 */ /* 0x001fe400078e0060 */
[----:B------:R-:W-:Y:S02]  /*26a0*/  IMAD.MOV.U32 R69, RZ, RZ, R98 ;  /* 0x000000ffff457224 */ /* 0x000fe400078e0062 */
[----:B------:R-:W-:-:S02]  /*26b0*/  IMAD.MOV.U32 R70, RZ, RZ, R100 ;  /* 0x000000ffff467224 */ /* 0x000fc400078e0064 */
[----:B------:R-:W-:Y:S01]  /*26c0*/  IMAD.MOV.U32 R71, RZ, RZ, R102 ;  /* 0x000000ffff477224 */ /* 0x000fe200078e0066 */
[----:B------:R-:W-:Y:S02]  /*26d0*/  F2FP.F16.E4M3.UNPACK_B R146, R106.H1 ;  /* 0x0000006aff92723e */ /* 0x000fe400030006ff */
[----:B------:R-:W-:-:S04]  /*26e0*/  F2FP.F16.E4M3.UNPACK_B R147, R107.H1 ;  /* 0x0000006bff93723e */ /* 0x000fc800030006ff */
[----:B------:R-:W-:Y:S01]  /*26f0*/  HMMA.16816.F32 R64, R68, R104, R64 ;  /* 0x000000684440723c */ /* 0x000fe20000001840 */
[----:B------:R-:W0:Y:S04]  /*2700*/  LDSM.16.MT88.4 R68, [R196+UR7+0x1000] ;  /* 0x00100007c444783b */ /* 0x000e280008004200 */
[----:B------:R-:W3:Y:S01]  /*2710*/  LDSM.16.MT88.4 R104, [R196+UR7+0x1400] ;  /* 0x00140007c468783b */ /* 0x000ee20008004200 */
[----:B------:R-:W-:Y:S02]  /*2720*/  IMAD.MOV.U32 R88, RZ, RZ, R89 ;  /* 0x000000ffff587224 */ /* 0x000fe400078e0059 */
[----:B------:R-:W-:Y:S02]  /*2730*/  IMAD.MOV.U32 R89, RZ, RZ, R91 ;  /* 0x000000ffff597224 */ /* 0x000fe400078e005b */
[----:B------:R-:W-:-:S02]  /*2740*/  IMAD.MOV.U32 R90, RZ, RZ, R93 ;  /* 0x000000ffff5a7224 */ /* 0x000fc400078e005d */
[----:B------:R-:W-:Y:S02]  /*2750*/  IMAD.MOV.U32 R91, RZ, RZ, R95 ;  /* 0x000000ffff5b7224 */ /* 0x000fe400078e005f */
[----:B-1----:R-:W-:Y:S01]  /*2760*/  IMAD.MOV.U32 R100, RZ, RZ, R56 ;  /* 0x000000ffff647224 */ /* 0x002fe200078e0038 */
[----:B------:R-:W1:Y:S04]  /*2770*/  LDSM.16.MT88.4 R92, [R197+UR7+0x1800] ;  /* 0x00180007c55c783b */ /* 0x000e680008004200 */
[----:B------:R-:W-:Y:S07]  /*2780*/  HMMA.16816.F32 R88, R88, R146, R48 ;  /* 0x000000925858723c */ /* 0x000fee0000001830 */
[----:B------:R-:W-:-:S02]  /*2790*/  IMAD.MOV.U32 R48, RZ, RZ, R97 ;  /* 0x000000ffff307224 */ /* 0x000fc400078e0061 */
[----:B------:R-:W-:Y:S02]  /*27a0*/  IMAD.MOV.U32 R49, RZ, RZ, R99 ;  /* 0x000000ffff317224 */ /* 0x000fe400078e0063 */
[----:B------:R-:W-:Y:S01]  /*27b0*/  IMAD.MOV.U32 R50, RZ, RZ, R101 ;  /* 0x000000ffff327224 */ /* 0x000fe200078e0065 */
[----:B------:R-:W4:Y:S01]  /*27c0*/  LDSM.16.MT88.4 R96, [R197+UR7+0x1c00] ;  /* 0x001c0007c560783b */ /* 0x000f220008004200 */
[----:B------:R-:W-:-:S07]  /*27d0*/  IMAD.MOV.U32 R51, RZ, RZ, R103 ;  /* 0x000000ffff337224 */ /* 0x000fce00078e0067 */
[----:B------:R-:W-:Y:S01]  /*27e0*/  HMMA.16816.F32 R48, R48, R146, R64 ;  /* 0x000000923030723c */ /* 0x000fe20000001840 */
[----:B------:R-:W-:Y:S02]  /*27f0*/  IMAD.MOV.U32 R101, RZ, RZ, R58 ;  /* 0x000000ffff657224 */ /* 0x000fe400078e003a */
[----:B--2---:R-:W-:Y:S02]  /*2800*/  IMAD.MOV.U32 R102, RZ, RZ, R60 ;  /* 0x000000ffff667224 */ /* 0x004fe400078e003c */
[----:B------:R-:W-:Y:S02]  /*2810*/  IMAD.MOV.U32 R103, RZ, RZ, R62 ;  /* 0x000000ffff677224 */ /* 0x000fe400078e003e */
[----:B------:R-:W-:Y:S02]  /*2820*/  F2FP.F16.E4M3.UNPACK_B R146, R52 ;  /* 0x00000034ff92723e */ /* 0x000fe400020006ff */
[----:B------:R-:W-:Y:S01]  /*2830*/  F2FP.F16.E4M3.UNPACK_B R147, R53 ;  /* 0x00000035ff93723e */ /* 0x000fe200020006ff */
[----:B0-----:R-:W-:-:S02]  /*2840*/  IMAD.MOV.U32 R64, RZ, RZ, R68 ;  /* 0x000000ffff407224 */ /* 0x001fc400078e0044 */
[----:B------:R-:W-:Y:S02]  /*2850*/  IMAD.MOV.U32 R65, RZ, RZ, R70 ;  /* 0x000000ffff417224 */ /* 0x000fe400078e0046 */
[----:B---3--:R-:W-:Y:S02]  /*2860*/  IMAD.MOV.U32 R66, RZ, RZ, R104 ;  /* 0x000000ffff427224 */ /* 0x008fe400078e0068 */
[-C--:B------:R-:W-:Y:S01]  /*2870*/  HMMA.16816.F32 R100, R100, R146.reuse, R88 ;  /* 0x000000926464723c */ /* 0x080fe20000001858 */
[----:B------:R-:W-:Y:S01]  /*2880*/  IMAD.MOV.U32 R67, RZ, RZ, R106 ;  /* 0x000000ffff437224 */ /* 0x000fe200078e006a */
[----:B------:R-:W-:Y:S06]  /*2890*/  LDSM.16.MT88.4 R88, [R196+UR7+0x1c00] ;  /* 0x001c0007c458783b */ /* 0x000fec0008004200 */
[----:B------:R-:W-:Y:S01]  /*28a0*/  HMMA.16816.F32 R48, R64, R146, R48 ;  /* 0x000000924030723c */ /* 0x000fe20000001830 */
[----:B------:R-:W0:Y:S01]  /*28b0*/  LDSM.16.MT88.4 R64, [R196+UR7+0x1800] ;  /* 0x00180007c440783b */ /* 0x000e220008004200 */
[----:B------:R-:W-:Y:S01]  /*28c0*/  IMAD.MOV.U32 R56, RZ, RZ, R57 ;  /* 0x000000ffff387224 */ /* 0x000fe200078e0039 */
[----:B------:R-:W-:Y:S01]  /*28d0*/  F2FP.F16.E4M3.UNPACK_B R52, R52.H1 ;  /* 0x00000034ff34723e */ /* 0x000fe200030006ff */
[----:B------:R-:W-:Y:S01]  /*28e0*/  IMAD.MOV.U32 R57, RZ, RZ, R59 ;  /* 0x000000ffff397224 */ /* 0x000fe200078e003b */
[----:B------:R-:W-:Y:S01]  /*28f0*/  F2FP.F16.E4M3.UNPACK_B R53, R53.H1 ;  /* 0x00000035ff35723e */ /* 0x000fe200030006ff */
[----:B------:R-:W-:-:S02]  /*2900*/  IMAD.MOV.U32 R58, RZ, RZ, R61 ;  /* 0x000000ffff3a7224 */ /* 0x000fc400078e003d */
[----:B------:R-:W-:Y:S02]  /*2910*/  IMAD.MOV.U32 R59, RZ, RZ, R63 ;  /* 0x000000ffff3b7224 */ /* 0x000fe400078e003f */
[----:B------:R-:W-:Y:S02]  /*2920*/  IMAD.MOV.U32 R60, RZ, RZ, R69 ;  /* 0x000000ffff3c7224 */ /* 0x000fe400078e0045 */
[----:B------:R-:W-:Y:S02]  /*2930*/  IMAD.MOV.U32 R61, RZ, RZ, R71 ;  /* 0x000000ffff3d7224 */ /* 0x000fe400078e0047 */
[----:B------:R-:W-:Y:S02]  /*2940*/  IMAD.MOV.U32 R62, RZ, RZ, R105 ;  /* 0x000000ffff3e7224 */ /* 0x000fe400078e0069 */
[----:B------:R-:W-:Y:S01]  /*2950*/  HMMA.16816.F32 R56, R56, R52, R100 ;  /* 0x000000343838723c */ /* 0x000fe20000001864 */
[----:B------:R-:W-:-:S07]  /*2960*/  IMAD.MOV.U32 R63, RZ, RZ, R107 ;  /* 0x000000ffff3f7224 */ /* 0x000fce00078e006b */
[----:B------:R-:W-:Y:S07]  /*2970*/  HMMA.16816.F32 R48, R60, R52, R48 ;  /* 0x000000343c30723c */ /* 0x000fee0000001830 */
[----:B------:R-:W-:Y:S01]  /*2980*/  F2FP.F16.E4M3.UNPACK_B R52, R54 ;  /* 0x00000036ff34723e */ /* 0x000fe200020006ff */
[----:B-1----:R-:W-:Y:S01]  /*2990*/  IMAD.MOV.U32 R60, RZ, RZ, R92 ;  /* 0x000000ffff3c7224 */ /* 0x002fe200078e005c */
[----:B------:R-:W-:Y:S01]  /*29a0*/  F2FP.F16.E4M3.UNPACK_B R53, R55 ;  /* 0x00000037ff35723e */ /* 0x000fe200020006ff */
[----:B------:R-:W-:-:S02]  /*29b0*/  IMAD.MOV.U32 R61, RZ, RZ, R94 ;  /* 0x000000ffff3d7224 */ /* 0x000fc400078e005e */
[----:B----4-:R-:W-:Y:S02]  /*29c0*/  IMAD.MOV.U32 R62, RZ, RZ, R96 ;  /* 0x000000ffff3e7224 */ /* 0x010fe400078e0060 */
[----:B------:R-:W-:-:S07]  /*29d0*/  IMAD.MOV.U32 R63, RZ, RZ, R98 ;  /* 0x000000ffff3f7224 */ /* 0x000fce00078e0062 */
[----:B------:R-:W-:Y:S07]  /*29e0*/  HMMA.16816.F32 R56, R60, R52, R56 ;  /* 0x000000343c38723c */ /* 0x000fee0000001838 */
[----:B0-----:R-:W-:Y:S02]  /*29f0*/  IMAD.MOV.U32 R60, RZ, RZ, R64 ;  /* 0x000000ffff3c7224 */ /* 0x001fe400078e0040 */
[----:B------:R-:W-:Y:S02]  /*2a00*/  IMAD.MOV.U32 R61, RZ, RZ, R66 ;  /* 0x000000ffff3d7224 */ /* 0x000fe400078e0042 */
[----:B------:R-:W-:-:S02]  /*2a10*/  IMAD.MOV.U32 R62, RZ, RZ, R88 ;  /* 0x000000ffff3e7224 */ /* 0x000fc400078e0058 */
[----:B------:R-:W-:-:S07]  /*2a20*/  IMAD.MOV.U32 R63, RZ, RZ, R90 ;  /* 0x000000ffff3f7224 */ /* 0x000fce00078e005a */
[----:B------:R-:W-:Y:S01]  /*2a30*/  HMMA.16816.F32 R48, R60, R52, R48 ;  /* 0x000000343c30723c */ /* 0x000fe20000001830 */
[----:B------:R-:W-:Y:S01]  /*2a40*/  F2FP.F16.E4M3.UNPACK_B R68, R54.H1 ;  /* 0x00000036ff44723e */ /* 0x000fe200030006ff */
[----:B------:R-:W-:Y:S01]  /*2a50*/  IMAD.MOV.U32 R54, RZ, RZ, R97 ;  /* 0x000000ffff367224 */ /* 0x000fe200078e0061 */
[----:B------:R-:W-:Y:S01]  /*2a60*/  F2FP.F16.E4M3.UNPACK_B R69, R55.H1 ;  /* 0x00000037ff45723e */ /* 0x000fe200030006ff */
[----:B------:R-:W-:-:S03]  /*2a70*/  IMAD.MOV.U32 R55, RZ, RZ, R99 ;  /* 0x000000ffff377224 */ /* 0x000fc600078e0063 */
[----:B------:R-:W-:Y:S02]  /*2a80*/  IMAD.MOV.U32 R52, RZ, RZ, R93 ;  /* 0x000000ffff347224 */ /* 0x000fe400078e005d */
[----:B------:R-:W-:-:S07]  /*2a90*/  IMAD.MOV.U32 R53, RZ, RZ, R95 ;  /* 0x000000ffff357224 */ /* 0x000fce00078e005f */
[----:B------:R-:W-:Y:S07]  /*2aa0*/  HMMA.16816.F32 R52, R52, R68, R56 ;  /* 0x000000443434723c */ /* 0x000fee0000001838 */
[----:B------:R-:W-:Y:S02]  /*2ab0*/  IMAD.MOV.U32 R56, RZ, RZ, R65 ;  /* 0x000000ffff387224 */ /* 0x000fe400078e0041 */
[----:B------:R-:W-:Y:S02]  /*2ac0*/  IMAD.MOV.U32 R57, RZ, RZ, R67 ;  /* 0x000000ffff397224 */ /* 0x000fe400078e0043 */
[----:B------:R-:W-:-:S02]  /*2ad0*/  IMAD.MOV.U32 R58, RZ, RZ, R89 ;  /* 0x000000ffff3a7224 */ /* 0x000fc400078e0059 */
[----:B------:R-:W-:-:S07]  /*2ae0*/  IMAD.MOV.U32 R59, RZ, RZ, R91 ;  /* 0x000000ffff3b7224 */ /* 0x000fce00078e005b */
[----:B------:R-:W-:Y:S07]  /*2af0*/  HMMA.16816.F32 R48, R56, R68, R48 ;  /* 0x000000443830723c */ /* 0x000fee0000001830 */
[----:B------:R-:W-:Y:S02]  /*2b00*/  VIADD R56, R194, UR6 ;  /* 0x00000006c2387c36 */ /* 0x000fe40008000000 */
[----:B------:R-:W-:Y:S01]  /*2b10*/  FMUL R52, R52, UR14 ;  /* 0x0000000e34347c20 */ /* 0x000fe20008400000 */
[----:B------:R-:W-:Y:S01]  /*2b20*/  FMUL R53, R53, UR14 ;  /* 0x0000000e35357c20 */ /* 0x000fe20008400000 */
[----:B------:R-:W-:Y:S01]  /*2b30*/  FMUL R54, R54, UR14 ;  /* 0x0000000e36367c20 */ /* 0x000fe20008400000 */
[----:B------:R-:W-:-:S02]  /*2b40*/  ISETP.GE.AND P5, PT, R203, R56, PT ;  /* 0x00000038cb00720c */ /* 0x000fc40003fa6270 */
[-C--:B------:R-:W-:Y:S02]  /*2b50*/  ISETP.GT.AND P6, PT, R203, R56.reuse, PT ;  /* 0x00000038cb00720c */ /* 0x080fe40003fc4270 */
[-C--:B------:R-:W-:Y:S02]  /*2b60*/  ISETP.GE.AND P2, PT, R202, R56.reuse, PT ;  /* 0x00000038ca00720c */ /* 0x080fe40003f46270 */
[----:B------:R-:W-:Y:S02]  /*2b70*/  FSEL R59, R52, -INF , P5 ;  /* 0xff800000343b7808 */ /* 0x000fe40002800000 */
[CC--:B------:R-:W-:Y:S02]  /*2b80*/  ISETP.GE.AND P4, PT, R201.reuse, R56.reuse, PT ;  /* 0x00000038c900720c */ /* 0x0c0fe40003f86270 */
[-C--:B------:R-:W-:Y:S02]  /*2b90*/  ISETP.GT.AND P5, PT, R201, R56.reuse, PT ;  /* 0x00000038c900720c */ /* 0x080fe40003fa4270 */
[----:B------:R-:W-:Y:S01]  /*2ba0*/  FMUL R48, R48, UR14 ;  /* 0x0000000e30307c20 */ /* 0x000fe20008400000 */
[----:B------:R-:W-:Y:S01]  /*2bb0*/  FMUL R49, R49, UR14 ;  /* 0x0000000e31317c20 */ /* 0x000fe20008400000 */
[----:B------:R-:W-:Y:S01]  /*2bc0*/  FSEL R60, R53, -INF , P6 ;  /* 0xff800000353c7808 */ /* 0x000fe20003000000 */
[----:B------:R-:W-:Y:S01]  /*2bd0*/  FMUL R50, R50, UR14 ;  /* 0x0000000e32327c20 */ /* 0x000fe20008400000 */
[----:B------:R-:W-:Y:S01]  /*2be0*/  FSEL R62, R54, -INF , P2 ;  /* 0xff800000363e7808 */ /* 0x000fe20001000000 */
[----:B------:R-:W-:Y:S01]  /*2bf0*/  FMUL R51, R51, UR14 ;  /* 0x0000000e33337c20 */ /* 0x000fe20008400000 */
[----:B------:R-:W-:-:S02]  /*2c00*/  ISETP.GE.AND P6, PT, R200, R56, PT ;  /* 0x00000038c800720c */ /* 0x000fc40003fc6270 */
[-C--:B------:R-:W-:Y:S01]  /*2c10*/  ISETP.GT.AND P2, PT, R200, R56.reuse, PT ;  /* 0x00000038c800720c */ /* 0x080fe20003f44270 */
[----:B------:R-:W-:Y:S01]  /*2c20*/  FMUL R55, R55, UR14 ;  /* 0x0000000e37377c20 */ /* 0x000fe20008400000 */
[----:B------:R-:W-:Y:S02]  /*2c30*/  FSEL R63, R48, -INF , P4 ;  /* 0xff800000303f7808 */ /* 0x000fe40002000000 */
[----:B------:R-:W-:Y:S01]  /*2c40*/  FSEL R65, R49, -INF , P5 ;  /* 0xff80000031417808 */ /* 0x000fe20002800000 */
[----:B------:R-:W-:Y:S01]  /*2c50*/  BAR.SYNC.DEFER_BLOCKING 0x0 ;  /* 0x0000000000007b1d */ /* 0x000fe20000010000 */
[----:B------:R-:W-:Y:S02]  /*2c60*/  ISETP.GT.AND P3, PT, R202, R56, PT ;  /* 0x00000038ca00720c */ /* 0x000fe40003f64270 */
[----:B------:R-:W-:Y:S02]  /*2c70*/  FSEL R70, R50, -INF , P6 ;  /* 0xff80000032467808 */ /* 0x000fe40003000000 */
[----:B------:R-:W-:-:S02]  /*2c80*/  FSEL R71, R51, -INF , P2 ;  /* 0xff80000033477808 */ /* 0x000fc40001000000 */
[----:B------:R-:W-:Y:S02]  /*2c90*/  FMNMX R50, R63, R65, !PT ;  /* 0x000000413f327209 */ /* 0x000fe40007800000 */
[----:B------:R-:W-:Y:S02]  /*2ca0*/  FSEL R61, R55, -INF , P3 ;  /* 0xff800000373d7808 */ /* 0x000fe40001800000 */
[----:B------:R-:W-:Y:S01]  /*2cb0*/  FMNMX R51, R70, R71, !PT ;  /* 0x0000004746337209 */ /* 0x000fe20007800000 */
[----:B------:R-:W0:Y:S01]  /*2cc0*/  SHFL.BFLY PT, R55, R50, 0x2, 0x1f ;  /* 0x0c401f0032377f89 */ /* 0x000e2200000e0000 */
[----:B------:R-:W-:-:S03]  /*2cd0*/  FMNMX R49, R62, R61, !PT ;  /* 0x0000003d3e317209 */ /* 0x000fc60007800000 */
[----:B------:R-:W1:Y:S01]  /*2ce0*/  SHFL.BFLY PT, R58, R51, 0x2, 0x1f ;  /* 0x0c401f00333a7f89 */ /* 0x000e6200000e0000 */
[----:B------:R-:W-:-:S03]  /*2cf0*/  FMNMX R48, R59, R60, !PT ;  /* 0x0000003c3b307209 */ /* 0x000fc60007800000 */
[----:B------:R-:W2:Y:S04]  /*2d00*/  SHFL.BFLY PT, R52, R49, 0x2, 0x1f ;  /* 0x0c401f0031347f89 */ /* 0x000ea800000e0000 */
[----:B------:R-:W3:Y:S01]  /*2d10*/  SHFL.BFLY PT, R53, R48, 0x2, 0x1f ;  /* 0x0c401f0030357f89 */ /* 0x000ee200000e0000 */
[----:B------:R-:W4:Y:S01]  /*2d20*/  S2R R66, SR_TID.X ;  /* 0x0000000000427919 */ /* 0x000f220000002100 */
[----:B0-----:R-:W-:Y:S02]  /*2d30*/  FMNMX R56, R50, R55, !PT ;  /* 0x0000003732387209 */ /* 0x001fe40007800000 */
[----:B-1----:R-:W-:-:S03]  /*2d40*/  FMNMX R58, R51, R58, !PT ;  /* 0x0000003a333a7209 */ /* 0x002fc60007800000 */
[----:B------:R-:W0:Y:S01]  /*2d50*/  SHFL.BFLY PT, R57, R56, 0x1, 0x1f ;  /* 0x0c201f0038397f89 */ /* 0x000e2200000e0000 */
[----:B--2---:R-:W-:-:S03]  /*2d60*/  FMNMX R54, R49, R52, !PT ;  /* 0x0000003431367209 */ /* 0x004fc60007800000 */
[----:B------:R-:W1:Y:S01]  /*2d70*/  SHFL.BFLY PT, R49, R58, 0x1, 0x1f ;  /* 0x0c201f003a317f89 */ /* 0x000e6200000e0000 */
[----:B---3--:R-:W-:-:S03]  /*2d80*/  FMNMX R53, R48, R53, !PT ;  /* 0x0000003530357209 */ /* 0x008fc60007800000 */
[----:B------:R-:W-:Y:S04]  /*2d90*/  SHFL.BFLY PT, R55, R54, 0x1, 0x1f ;  /* 0x0c201f0036377f89 */ /* 0x000fe800000e0000 */
[----:B------:R-:W2:Y:S01]  /*2da0*/  SHFL.BFLY PT, R52, R53, 0x1, 0x1f ;  /* 0x0c201f0035347f89 */ /* 0x000ea200000e0000 */
[----:B------:R-:W-:-:S04]  /*2db0*/  SHF.R.U32.HI R48, RZ, 0x2, R193 ;  /* 0x00000002ff307819 */ /* 0x000fc800000116c1 */
[----:B------:R-:W-:Y:S02]  /*2dc0*/  SGXT.U32 R48, R48, 0x3 ;  /* 0x000000033030781a */ /* 0x000fe40000000000 */
[----:B----4-:R-:W-:Y:S02]  /*2dd0*/  LOP3.LUT R66, R66, 0xff, RZ, 0xc0, !PT ;  /* 0x000000ff42427812 */ /* 0x010fe400078ec0ff */
[----:B------:R-:W-:Y:S02]  /*2de0*/  LOP3.LUT R96, R193, 0x1c, RZ, 0xc0, !PT ;  /* 0x0000001cc1607812 */ /* 0x000fe400078ec0ff */
[----:B0-----:R-:W-:Y:S02]  /*2df0*/  FMNMX R64, R56, R57, !PT ;  /* 0x0000003938407209 */ /* 0x001fe40007800000 */
[----:B------:R-:W-:Y:S02]  /*2e00*/  LOP3.LUT R220, R48, 0x8, RZ, 0xfc, !PT ;  /* 0x0000000830dc7812 */ /* 0x000fe400078efcff */
[----:B-1----:R-:W-:-:S02]  /*2e10*/  FMNMX R57, R58, R49, !PT ;  /* 0x000000313a397209 */ /* 0x002fc40007800000 */
[----:B------:R-:W-:Y:S02]  /*2e20*/  SHF.R.U32.HI R49, RZ, 0x3, R66 ;  /* 0x00000003ff317819 */ /* 0x000fe40000011642 */
[----:B------:R-:W-:Y:S02]  /*2e30*/  LEA R220, R220, UR7, 0x5 ;  /* 0x00000007dcdc7c11 */ /* 0x000fe4000f8e28ff */
[----:B------:R-:W-:Y:S02]  /*2e40*/  LOP3.LUT R50, R49, 0x1c, RZ, 0xc0, !PT ;  /* 0x0000001c31327812 */ /* 0x000fe400078ec0ff */
[----:B------:R-:W-:Y:S01]  /*2e50*/  LEA R221, R96, UR7, 0x3 ;  /* 0x0000000760dd7c11 */ /* 0x000fe2000f8e18ff */
[----:B------:R-:W-:Y:S01]  /*2e60*/  BSSY B0, `(.L_x_1) ;  /* 0x000000c000007945 */ /* 0x000fe20003800000 */
[C---:B------:R-:W-:Y:S02]  /*2e70*/  LOP3.LUT R218, R48.reuse, 0x18, RZ, 0xfc, !PT ;  /* 0x0000001830da7812 */ /* 0x040fe400078efcff */
[----:B------:R-:W-:Y:S01]  /*2e80*/  LOP3.LUT R219, R48, 0x10, RZ, 0xfc, !PT ;  /* 0x0000001030db7812 */ /* 0x000fe200078efcff */
[----:B------:R-:W-:Y:S01]  /*2e90*/  IMAD.IADD R48, R50, 0x1, R220 ;  /* 0x0000000132307824 */ /* 0x000fe200078e02dc */
[----:B--2---:R-:W-:Y:S01]  /*2ea0*/  FMNMX R52, R53, R52, !PT ;  /* 0x0000003435347209 */ /* 0x004fe20007800000 */
[----:B------:R-:W-:Y:S01]  /*2eb0*/  IMAD.IADD R49, R221, 0x1, R50 ;  /* 0x00000001dd317824 */ /* 0x000fe200078e0232 */
[----:B------:R-:W-:-:S02]  /*2ec0*/  FMNMX R55, R54, R55, !PT ;  /* 0x0000003736377209 */ /* 0x000fc40007800000 */
[----:B------:R-:W-:Y:S02]  /*2ed0*/  LEA R218, R218, UR7, 0x5 ;  /* 0x00000007dada7c11 */ /* 0x000fe4000f8e28ff */
[----:B------:R-:W-:Y:S01]  /*2ee0*/  LEA R219, R219, UR7, 0x5 ;  /* 0x00000007dbdb7c11 */ /* 0x000fe2000f8e28ff */
[----:B------:R-:W-:Y:S06]  /*2ef0*/  @P0 BRA `(.L_x_2) ;  /* 0x0000000000080947 */ /* 0x000fec0003800000 */
[----:B------:R0:W-:Y:S04]  /*2f00*/  STS [R49+0x2000], R52 ;  /* 0x0020003431007388 */ /* 0x0001e80000000800 */
[----:B------:R0:W-:Y:S02]  /*2f10*/  STS [R48+0x2000], R55 ;  /* 0x0020003730007388 */ /* 0x0001e40000000800 */
.L_x_2:
[----:B------:R-:W-:Y:S05]  /*2f20*/  BSYNC B0 ;  /* 0x0000000000007941 */ /* 0x000fea0003800000 */
.L_x_1:
[----:B------:R-:W-:Y:S01]  /*2f30*/  BSSY B0, `(.L_x_3) ;  /* 0x0000007000007945 */ /* 0x000fe20003800000 */
[----:B------:R-:W-:Y:S01]  /*2f40*/  IMAD.IADD R51, R50, 0x1, R219 ;  /* 0x0000000132337824 */ /* 0x000fe200078e02db */
[----:B0-----:R-:W-:Y:S01]  /*2f50*/  LEA R52, R66, UR7, 0x2 ;  /* 0x0000000742347c11 */ /* 0x001fe2000f8e10ff */
[----:B------:R-:W-:Y:S01]  /*2f60*/  IMAD.IADD R50, R50, 0x1, R218 ;  /* 0x0000000132327824 */ /* 0x000fe200078e02da */
[----:B------:R-:W-:Y:S06]  /*2f70*/  @P0 BRA `(.L_x_4) ;  /* 0x0000000000080947 */ /* 0x000fec0003800000 */
[----:B------:R0:W-:Y:S04]  /*2f80*/  STS [R51+0x2000], R64 ;  /* 0x0020004033007388 */ /* 0x0001e80000000800 */
[----:B------:R0:W-:Y:S02]  /*2f90*/  @!P0 STS [R50+0x2000], R57 ;  /* 0x0020003932008388 */ /* 0x0001e40000000800 */
.L_x_4:
[----:B------:R-:W-:Y:S05]  /*2fa0*/  BSYNC B0 ;  /* 0x0000000000007941 */ /* 0x000fea0003800000 */
.L_x_3:
[----:B------:R-:W-:Y:S06]  /*2fb0*/  BAR.SYNC.DEFER_BLOCKING 0x0 ;  /* 0x0000000000007b1d */ /* 0x000fec0000010000 */
[----:B------:R-:W-:Y:S01]  /*2fc0*/  BSSY B0, `(.L_x_5) ;  /* 0x000004c000007945 */ /* 0x000fe20003800000 */
[----:B------:R-:W1:Y:S04]  /*2fd0*/  LDS R53, [R52+0x2000] ;  /* 0x0020000034357984 */ /* 0x000e680000000800 */
[----:B-1----:R-:W1:Y:S02]  /*2fe0*/  SHFL.BFLY PT, R54, R53, 0x4, 0x1f ;  /* 0x0c801f0035367f89 */ /* 0x002e6400000e0000 */
[----:B-1----:R-:W-:-:S05]  /*2ff0*/  FMNMX R54, R53, R54, !PT ;  /* 0x0000003635367209 */ /* 0x002fca0007800000 */
[----:B------:R-:W1:Y:S02]  /*3000*/  SHFL.BFLY PT, R55, R54, 0x2, 0x1f ;  /* 0x0c401f0036377f89 */ /* 0x000e6400000e0000 */
[----:B-1----:R-:W-:-:S05]  /*3010*/  FMNMX R55, R54, R55, !PT ;  /* 0x0000003736377209 */ /* 0x002fca0007800000 */
[----:B------:R-:W0:Y:S02]  /*3020*/  SHFL.BFLY PT, R56, R55, 0x1, 0x1f ;  /* 0x0c201f0037387f89 */ /* 0x000e2400000e0000 */
[----:B0-----:R-:W-:-:S05]  /*3030*/  FMNMX R57, R55, R56, !PT ;  /* 0x0000003837397209 */ /* 0x001fca0007800000 */
[----:B------:R-:W-:Y:S01]  /*3040*/  @!P1 STS [R52+0x2000], R57 ;  /* 0x0020003934009388 */ /* 0x000fe20000000800 */
[----:B------:R-:W-:Y:S06]  /*3050*/  BAR.SYNC.DEFER_BLOCKING 0x0 ;  /* 0x0000000000007b1d */ /* 0x000fec0000010000 */
[----:B------:R-:W0:Y:S04]  /*3060*/  LDS R214, [R221+0x2000] ;  /* 0x00200000ddd67984 */ /* 0x000e280000000800 */
[----:B------:R-:W1:Y:S04]  /*3070*/  LDS R215, [R220+0x2000] ;  /* 0x00200000dcd77984 */ /* 0x000e680000000800 */
[----:B------:R-:W2:Y:S04]  /*3080*/  LDS R212, [R219+0x2000] ;  /* 0x00200000dbd47984 */ /* 0x000ea80000000800 */
[----:B------:R-:W3:Y:S01]  /*3090*/  LDS R213, [R218+0x2000] ;  /* 0x00200000dad57984 */ /* 0x000ee20000000800 */
[----:B0-----:R-:W-:-:S02]  /*30a0*/  FMNMX R214, R214, R211, !PT ;  /* 0x000000d3d6d67209 */ /* 0x001fc40007800000 */
[----:B-1----:R-:W-:-:S03]  /*30b0*/  FMNMX R215, R215, R210, !PT ;  /* 0x000000d2d7d77209 */ /* 0x002fc60007800000 */
[--C-:B------:R-:W-:Y:S01]  /*30c0*/  FADD R53, R59, -R214.reuse ;  /* 0x800000d63b357221 */ /* 0x100fe20000000000 */
[----:B------:R-:W-:Y:S01]  /*30d0*/  FADD R54, -R214, R211 ;  /* 0x000000d3d6367221 */ /* 0x000fe20000000100 */
[----:B--2---:R-:W-:Y:S02]  /*30e0*/  FMNMX R212, R212, R149, !PT ;  /* 0x00000095d4d47209 */ /* 0x004fe40007800000 */
[----:B------:R-:W-:Y:S01]  /*30f0*/  FMUL R67, R53, 1.4426950216293334961 ;  /* 0x3fb8aa3b35437820 */ /* 0x000fe20000400000 */
[----:B------:R-:W-:Y:S01]  /*3100*/  FADD R53, R60, -R214 ;  /* 0x800000d63c357221 */ /* 0x000fe20000000000 */
[----:B------:R-:W-:Y:S01]  /*3110*/  FMUL R54, R54, 1.4426950216293334961 ;  /* 0x3fb8aa3b36367820 */ /* 0x000fe20000400000 */
[----:B---3--:R-:W-:Y:S02]  /*3120*/  FMNMX R213, R213, R148, !PT ;  /* 0x00000094d5d57209 */ /* 0x008fe40007800000 */
[----:B------:R-:W-:Y:S01]  /*3130*/  FMUL R68, R53, 1.4426950216293334961 ;  /* 0x3fb8aa3b35447820 */ /* 0x000fe20000400000 */
[--C-:B------:R-:W-:Y:S01]  /*3140*/  FADD R53, R62, -R215.reuse ;  /* 0x800000d73e357221 */ /* 0x100fe20000000000 */
[----:B------:R-:W-:Y:S03]  /*3150*/  MUFU.EX2 R67, R67 ;  /* 0x0000004300437308 */ /* 0x000fe60000000800 */
[----:B------:R-:W-:Y:S01]  /*3160*/  FMUL R69, R53, 1.4426950216293334961 ;  /* 0x3fb8aa3b35457820 */ /* 0x000fe20000400000 */
[----:B------:R-:W-:-:S04]  /*3170*/  FADD R53, R61, -R215 ;  /* 0x800000d73d357221 */ /* 0x000fc80000000000 */
[----:B------:R-:W-:Y:S01]  /*3180*/  FMUL R64, R53, 1.4426950216293334961 ;  /* 0x3fb8aa3b35407820 */ /* 0x000fe20000400000 */
[--C-:B------:R-:W-:Y:S01]  /*3190*/  FADD R53, R63, -R212.reuse ;  /* 0x800000d43f357221 */ /* 0x100fe20000000000 */
[----:B------:R-:W0:Y:S03]  /*31a0*/  MUFU.EX2 R68, R68 ;  /* 0x0000004400447308 */ /* 0x000e260000000800 */
[----:B------:R-:W-:Y:S01]  /*31b0*/  FMUL R63, R53, 1.4426950216293334961 ;  /* 0x3fb8aa3b353f7820 */ /* 0x000fe20000400000 */
[----:B------:R-:W-:-:S04]  /*31c0*/  FADD R53, R65, -R212 ;  /* 0x800000d441357221 */ /* 0x000fc80000000000 */
[----:B------:R-:W-:Y:S01]  /*31d0*/  MUFU.EX2 R69, R69 ;  /* 0x0000004500457308 */ /* 0x000fe20000000800 */
[----:B------:R-:W-:Y:S01]  /*31e0*/  FMUL R66, R53, 1.4426950216293334961 ;  /* 0x3fb8aa3b35427820 */ /* 0x000fe20000400000 */
[----:B------:R-:W-:-:S04]  /*31f0*/  FADD R53, R70, -R213 ;  /* 0x800000d546357221 */ /* 0x000fc80000000000 */
[----:B------:R-:W-:Y:S01]  /*3200*/  FMUL R62, R53, 1.4426950216293334961 ;  /* 0x3fb8aa3b353e7820 */ /* 0x000fe20000400000 */
[----:B------:R-:W-:Y:S01]  /*3210*/  FADD R53, R71, -R213 ;  /* 0x800000d547357221 */ /* 0x000fe20000000000 */
[----:B------:R-:W1:Y:S01]  /*3220*/  MUFU.EX2 R64, R64 ;  /* 0x0000004000407308 */ /* 0x000e620000000800 */
[----:B0-----:R-:W-:Y:S02]  /*3230*/  FADD R55, R67, R68 ;  /* 0x0000004443377221 */ /* 0x001fe40000000000 */
[----:B------:R-:W-:-:S03]  /*3240*/  FMUL R53, R53, 1.4426950216293334961 ;  /* 0x3fb8aa3b35357820 */ /* 0x000fc60000400000 */
[----:B------:R-:W0:Y:S02]  /*3250*/  SHFL.BFLY PT, R60, R55, 0x2, 0x1f ;  /* 0x0c401f00373c7f89 */ /* 0x000e2400000e0000 */
[----:B------:R-:W-:Y:S08]  /*3260*/  MUFU.EX2 R63, R63 ;  /* 0x0000003f003f7308 */ /* 0x000ff00000000800 */
[----:B------:R-:W2:Y:S01]  /*3270*/  MUFU.EX2 R66, R66 ;  /* 0x0000004200427308 */ /* 0x000ea20000000800 */
[----:B-1----:R-:W-:-:S05]  /*3280*/  FADD R56, R69, R64 ;  /* 0x0000004045387221 */ /* 0x002fca0000000000 */
[----:B------:R-:W1:Y:S02]  /*3290*/  SHFL.BFLY PT, R59, R56, 0x2, 0x1f ;  /* 0x0c401f00383b7f89 */ /* 0x000e6400000e0000 */
[----:B------:R-:W-:Y:S01]  /*32a0*/  MUFU.EX2 R62, R62 ;  /* 0x0000003e003e7308 */ /* 0x000fe20000000800 */
[----:B0-----:R-:W-:-:S07]  /*32b0*/  FADD R60, R55, R60 ;  /* 0x0000003c373c7221 */ /* 0x001fce0000000000 */
[----:B------:R0:W3:Y:S01]  /*32c0*/  MUFU.EX2 R65, R53 ;  /* 0x0000003500417308 */ /* 0x0000e20000000800 */
[----:B--2---:R-:W-:Y:S01]  /*32d0*/  FADD R57, R63, R66 ;  /* 0x000000423f397221 */ /* 0x004fe20000000000 */
[----:B------:R-:W2:Y:S04]  /*32e0*/  SHFL.BFLY PT, R55, R60, 0x1, 0x1f ;  /* 0x0c201f003c377f89 */ /* 0x000ea800000e0000 */
[----:B------:R-:W4:Y:S01]  /*32f0*/  SHFL.BFLY PT, R70, R57, 0x2, 0x1f ;  /* 0x0c401f0039467f89 */ /* 0x000f2200000e0000 */
[----:B0-----:R-:W-:Y:S02]  /*3300*/  FADD R53, -R215, R210 ;  /* 0x000000d2d7357221 */ /* 0x001fe40000000100 */
[----:B------:R0:W0:Y:S02]  /*3310*/  MUFU.EX2 R210, R54 ;  /* 0x0000003600d27308 */ /* 0x0000240000000800 */
[----:B------:R-:W-:Y:S01]  /*3320*/  FMUL R211, R53, 1.4426950216293334961 ;  /* 0x3fb8aa3b35d37820 */ /* 0x000fe20000400000 */
[----:B-1----:R-:W-:Y:S01]  /*3330*/  FADD R59, R56, R59 ;  /* 0x0000003b383b7221 */ /* 0x002fe20000000000 */
[----:B------:R-:W-:Y:S01]  /*3340*/  FADD R53, -R212, R149 ;  /* 0x00000095d4357221 */ /* 0x000fe20000000100 */
[----:B---3--:R-:W-:-:S03]  /*3350*/  FADD R58, R62, R65 ;  /* 0x000000413e3a7221 */ /* 0x008fc60000000000 */
[----:B------:R-:W1:Y:S01]  /*3360*/  SHFL.BFLY PT, R56, R59, 0x1, 0x1f ;  /* 0x0c201f003b387f89 */ /* 0x000e6200000e0000 */
[----:B------:R-:W-:Y:S01]  /*3370*/  FMUL R216, R53, 1.4426950216293334961 ;  /* 0x3fb8aa3b35d87820 */ /* 0x000fe20000400000 */
[----:B------:R-:W-:Y:S01]  /*3380*/  FADD R53, -R213, R148 ;  /* 0x00000094d5357221 */ /* 0x000fe20000000100 */
[----:B------:R-:W3:Y:S01]  /*3390*/  MUFU.EX2 R211, R211 ;  /* 0x000000d300d37308 */ /* 0x000ee20000000800 */
[----:B------:R-:W5:Y:S02]  /*33a0*/  SHFL.BFLY PT, R61, R58, 0x2, 0x1f ;  /* 0x0c401f003a3d7f89 */ /* 0x000f6400000e0000 */
[----:B------:R-:W-:Y:S01]  /*33b0*/  FMUL R53, R53, 1.4426950216293334961 ;  /* 0x3fb8aa3b35357820 */ /* 0x000fe20000400000 */
[----:B--2---:R-:W-:-:S04]  /*33c0*/  FADD R60, R60, R55 ;  /* 0x000000373c3c7221 */ /* 0x004fc80000000000 */
[----:B------:R-:W2:Y:S01]  /*33d0*/  MUFU.EX2 R216, R216 ;  /* 0x000000d800d87308 */ /* 0x000ea20000000800 */
[----:B----4-:R-:W-:-:S05]  /*33e0*/  FADD R70, R57, R70 ;  /* 0x0000004639467221 */ /* 0x010fca0000000000 */
[----:B------:R4:W2:Y:S02]  /*33f0*/  SHFL.BFLY PT, R57, R70, 0x1, 0x1f ;  /* 0x0c201f0046397f89 */ /* 0x0008a400000e0000 */
[----:B------:R4:W2:Y:S01]  /*3400*/  MUFU.EX2 R217, R53 ;  /* 0x0000003500d97308 */ /* 0x0008a20000000800 */
[----:B-1----:R-:W-:Y:S01]  /*3410*/  FADD R59, R59, R56 ;  /* 0x000000383b3b7221 */ /* 0x002fe20000000000 */
[----:B-----5:R-:W-:-:S05]  /*3420*/  FADD R61, R58, R61 ;  /* 0x0000003d3a3d7221 */ /* 0x020fca0000000000 */
[----:B0-----:R4:W0:Y:S01]  /*3430*/  SHFL.BFLY PT, R54, R61, 0x1, 0x1f ;  /* 0x0c201f003d367f89 */ /* 0x00182200000e0000 */
[----:B------:R-:W-:Y:S06]  /*3440*/  BAR.SYNC.DEFER_BLOCKING 0x0 ;  /* 0x0000000000007b1d */ /* 0x000fec0000010000 */
[----:B---3--:R-:W-:Y:S05]  /*3450*/  @P0 BRA `(.L_x_6) ;  /* 0x0000000000080947 */ /* 0x008fea0003800000 */
[----:B------:R1:W-:Y:S04]  /*3460*/  STS [R49+0x2000], R60 ;  /* 0x0020003c31007388 */ /* 0x0003e80000000800 */
[----:B------:R1:W-:Y:S02]  /*3470*/  STS [R48+0x2000], R59 ;  /* 0x0020003b30007388 */ /* 0x0003e40000000800 */
.L_x_6:
[----:B------:R-:W-:Y:S05]  /*3480*/  BSYNC B0 ;  /* 0x0000000000007941 */ /* 0x000fea0003800000 */
.L_x_5:
[----:B------:R-:W-:Y:S01]  /*3490*/  BSSY B0, `(.L_x_7) ;  /* 0x0000006000007945 */ /* 0x000fe20003800000 */
[----:B--2-4-:R-:W-:Y:S01]  /*34a0*/  FADD R70, R70, R57 ;  /* 0x0000003946467221 */ /* 0x014fe20000000000 */
[----:B0-----:R-:W-:Y:S02]  /*34b0*/  FADD R61, R61, R54 ;  /* 0x000000363d3d7221 */ /* 0x001fe40000000000 */
[----:B------:R-:W-:Y:S05]  /*34c0*/  @P0 BRA `(.L_x_8) ;  /* 0x0000000000080947 */ /* 0x000fea0003800000 */
[----:B------:R0:W-:Y:S04]  /*34d0*/  STS [R51+0x2000], R70 ;  /* 0x0020004633007388 */ /* 0x0001e80000000800 */
[----:B------:R0:W-:Y:S02]  /*34e0*/  @!P0 STS [R50+0x2000], R61 ;  /* 0x0020003d32008388 */ /* 0x0001e40000000800 */
.L_x_8:
[----:B------:R-:W-:Y:S05]  /*34f0*/  BSYNC B0 ;  /* 0x0000000000007941 */ /* 0x000fea0003800000 */
.L_x_7:
[----:B------:R-:W-:Y:S01]  /*3500*/  BAR.SYNC.DEFER_BLOCKING 0x0 ;  /* 0x0000000000007b1d */ /* 0x000fe20000010000 */
[----:B------:R-:W-:Y:S02]  /*3510*/  USHF.R.S32.HI UR8, URZ, 0x1f, UR5 ;  /* 0x0000001f3f087899 */ /* 0x000fe40008011405 */
[----:B------:R-:W-:Y:S02]  /*3520*/  IADD3 R54, P2, R126, UR5, RZ ;  /* 0x000000057e367c10 */ /* 0x000fe4000ff5e0ff */
[----:B------:R-:W-:Y:S02]  /*3530*/  IADD3 R56, P3, R128, UR5, RZ ;  /* 0x0000000580387c10 */ /* 0x000fe4000ff7e0ff */
[----:B------:R-:W-:Y:S02]  /*3540*/  IADD3.X R55, R125, UR8, RZ, P2, !PT ;  /* 0x000000087d377c10 */ /* 0x000fe400097fe4ff */
[----:B------:R-:W-:Y:S01]  /*3550*/  IADD3.X R57, R127, UR8, RZ, P3, !PT ;  /* 0x000000087f397c10 */ /* 0x000fe20009ffe4ff */
[----:B-1----:R-:W1:Y:S04]  /*3560*/  LDS R48, [R52+0x2000] ;  /* 0x0020000034307984 */ /* 0x002e680000000800 */
[----:B-1----:R-:W1:Y:S02]  /*3570*/  SHFL.BFLY PT, R49, R48, 0x4, 0x1f ;  /* 0x0c801f0030317f89 */ /* 0x002e6400000e0000 */
[----:B-1----:R-:W-:-:S05]  /*3580*/  FADD R49, R48, R49 ;  /* 0x0000003130317221 */ /* 0x002fca0000000000 */
[----:B0-----:R-:W0:Y:S02]  /*3590*/  SHFL.BFLY PT, R50, R49, 0x2, 0x1f ;  /* 0x0c401f0031327f89 */ /* 0x001e2400000e0000 */
[----:B0-----:R-:W-:-:S05]  /*35a0*/  FADD R53, R49, R50 ;  /* 0x0000003231357221 */ /* 0x001fca0000000000 */
[----:B------:R-:W0:Y:S01]  /*35b0*/  SHFL.BFLY PT, R50, R53, 0x1, 0x1f ;  /* 0x0c201f0035327f89 */ /* 0x000e2200000e0000 */
[----:B------:R-:W-:Y:S01]  /*35c0*/  IADD3 R60, P3, R132, UR5, RZ ;  /* 0x00000005843c7c10 */ /* 0x000fe2000ff7e0ff */
[----:B0-----:R-:W-:Y:S01]  /*35d0*/  FADD R59, R53, R50 ;  /* 0x00000032353b7221 */ /* 0x001fe20000000000 */
[----:B------:R-:W-:-:S04]  /*35e0*/  IADD3 R50, P2, R130, UR5, RZ ;  /* 0x0000000582327c10 */ /* 0x000fc8000ff5e0ff */
[----:B------:R0:W-:Y:S01]  /*35f0*/  @!P1 STS [R52+0x2000], R59 ;  /* 0x0020003b34009388 */ /* 0x0001e20000000800 */
[----:B------:R-:W-:Y:S01]  /*3600*/  BAR.SYNC.DEFER_BLOCKING 0x0 ;  /* 0x0000000000007b1d */ /* 0x000fe20000010000 */
[----:B------:R-:W-:Y:S02]  /*3610*/  IADD3.X R51, R129, UR8, RZ, P2, !PT ;  /* 0x0000000881337c10 */ /* 0x000fe400097fe4ff */
[----:B------:R-:W-:Y:S02]  /*3620*/  IADD3.X R61, R131, UR8, RZ, P3, !PT ;  /* 0x00000008833d7c10 */ /* 0x000fe40009ffe4ff */
[----:B------:R-:W-:Y:S02]  /*3630*/  IADD3 R48, P2, R134, UR5, RZ ;  /* 0x0000000586307c10 */ /* 0x000fe4000ff5e0ff */
[----:B0-----:R-:W-:Y:S02]  /*3640*/  IADD3 R52, P3, R136, UR5, RZ ;  /* 0x0000000588347c10 */ /* 0x001fe4000ff7e0ff */
[----:B------:R-:W-:-:S02]  /*3650*/  IADD3.X R49, R133, UR8, RZ, P2, !PT ;  /* 0x0000000885317c10 */ /* 0x000fc400097fe4ff */
[----:B------:R-:W-:Y:S02]  /*3660*/  IADD3.X R53, R135, UR8, RZ, P3, !PT ;  /* 0x0000000887357c10 */ /* 0x000fe40009ffe4ff */
[----:B------:R-:W-:-:S04]  /*3670*/  IADD3 R58, P2, R138, UR5, RZ ;  /* 0x000000058a3a7c10 */ /* 0x000fc8000ff5e0ff */
[----:B------:R-:W-:Y:S01]  /*3680*/  IADD3.X R59, R137, UR8, RZ, P2, !PT ;  /* 0x00000008893b7c10 */ /* 0x000fe200097fe4ff */
[----:B------:R0:W2:Y:S04]  /*3690*/  LDG.E.U8 R70, desc[UR12][R54.64] ;  /* 0x0000000c36467981 */ /* 0x0000a8000c1e1100 */
[----:B------:R1:W3:Y:S04]  /*36a0*/  LDG.E.U8 R88, desc[UR12][R56.64] ;  /* 0x0000000c38587981 */ /* 0x0002e8000c1e1100 */
[----:B------:R4:W5:Y:S01]  /*36b0*/  LDG.E.U8 R71, desc[UR12][R50.64] ;  /* 0x0000000c32477981 */ /* 0x000962000c1e1100 */
[----:B0-----:R-:W-:-:S03]  /*36c0*/  IADD3 R54, P3, R140, UR5, RZ ;  /* 0x000000058c367c10 */ /* 0x001fc6000ff7e0ff */
[----:B------:R0:W3:Y:S01]  /*36d0*/  LDG.E.U8 R90, desc[UR12][R60.64] ;  /* 0x0000000c3c5a7981 */ /* 0x0000e2000c1e1100 */
[----:B------:R-:W-:Y:S02]  /*36e0*/  IADD3.X R55, R139, UR8, RZ, P3, !PT ;  /* 0x000000088b377c10 */ /* 0x000fe40009ffe4ff */
[----:B-1----:R-:W-:Y:S01]  /*36f0*/  IADD3 R56, P2, R142, UR5, RZ ;  /* 0x000000058e387c10 */ /* 0x002fe2000ff5e0ff */
[----:B------:R1:W3:Y:S01]  /*3700*/  LDG.E.U8 R89, desc[UR12][R48.64] ;  /* 0x0000000c30597981 */ /* 0x0002e2000c1e1100 */
[----:B----4-:R-:W-:Y:S02]  /*3710*/  IADD3 R50, P3, R144, UR5, RZ ;  /* 0x0000000590327c10 */ /* 0x010fe4000ff7e0ff */
[----:B------:R-:W-:Y:S01]  /*3720*/  IADD3.X R57, R141, UR8, RZ, P2, !PT ;  /* 0x000000088d397c10 */ /* 0x000fe200097fe4ff */
[----:B------:R4:W3:Y:S01]  /*3730*/  LDG.E.U8 R92, desc[UR12][R52.64] ;  /* 0x0000000c345c7981 */ /* 0x0008e2000c1e1100 */
[----:B------:R-:W-:Y:S02]  /*3740*/  IADD3.X R51, R143, UR8, RZ, P3, !PT ;  /* 0x000000088f337c10 */ /* 0x000fe40009ffe4ff */
[----:B0-----:R-:W-:Y:S01]  /*3750*/  IADD3 R60, P2, R150, UR5, RZ ;  /* 0x00000005963c7c10 */ /* 0x001fe2000ff5e0ff */
[----:B------:R0:W3:Y:S01]  /*3760*/  LDG.E.U8 R91, desc[UR12][R58.64] ;  /* 0x0000000c3a5b7981 */ /* 0x0000e2000c1e1100 */
[----:B-1----:R-:W-:-:S02]  /*3770*/  IADD3 R48, P3, R152, UR5, RZ ;  /* 0x0000000598307c10 */ /* 0x002fc4000ff7e0ff */
[----:B------:R-:W-:Y:S01]  /*3780*/  IADD3.X R61, R145, UR8, RZ, P2, !PT ;  /* 0x00000008913d7c10 */ /* 0x000fe200097fe4ff */
[----:B------:R1:W3:Y:S01]  /*3790*/  LDG.E.U8 R94, desc[UR12][R54.64] ;  /* 0x0000000c365e7981 */ /* 0x0002e2000c1e1100 */
[----:B------:R-:W-:Y:S02]  /*37a0*/  IADD3.X R49, R151, UR8, RZ, P3, !PT ;  /* 0x0000000897317c10 */ /* 0x000fe40009ffe4ff */
[----:B----4-:R-:W-:Y:S01]  /*37b0*/  IADD3 R52, P2, R154, UR5, RZ ;  /* 0x000000059a347c10 */ /* 0x010fe2000ff5e0ff */
[----:B------:R4:W3:Y:S01]  /*37c0*/  LDG.E.U8 R93, desc[UR12][R56.64] ;  /* 0x0000000c385d7981 */ /* 0x0008e2000c1e1100 */
[----:B0-----:R-:W-:Y:S02]  /*37d0*/  IADD3 R58, P3, R156, UR5, RZ ;  /* 0x000000059c3a7c10 */ /* 0x001fe4000ff7e0ff */
[----:B------:R-:W-:Y:S01]  /*37e0*/  IADD3.X R53, R153, UR8, RZ, P2, !PT ;  /* 0x0000000899357c10 */ /* 0x000fe200097fe4ff */
[----:B------:R0:W3:Y:S01]  /*37f0*/  LDG.E.U8 R98, desc[UR12][R50.64] ;  /* 0x0000000c32627981 */ /* 0x0000e2000c1e1100 */
[----:B------:R-:W-:-:S02]  /*3800*/  IADD3.X R59, R155, UR8, RZ, P3, !PT ;  /* 0x000000089b3b7c10 */ /* 0x000fc40009ffe4ff */
[----:B-1----:R-:W-:Y:S01]  /*3810*/  IADD3 R54, P2, R158, UR5, RZ ;  /* 0x000000059e367c10 */ /* 0x002fe2000ff5e0ff */
[----:B------:R1:W3:Y:S01]  /*3820*/  LDG.E.U8 R100, desc[UR12][R48.64] ;  /* 0x0000000c30647981 */ /* 0x0002e2000c1e1100 */
[----:B----4-:R-:W-:Y:S02]  /*3830*/  IADD3 R56, P3, R160, UR5, RZ ;  /* 0x00000005a0387c10 */ /* 0x010fe4000ff7e0ff */
[----:B------:R-:W-:Y:S01]  /*3840*/  IADD3.X R55, R157, UR8, RZ, P2, !PT ;  /* 0x000000089d377c10 */ /* 0x000fe200097fe4ff */
[----:B------:R4:W3:Y:S01]  /*3850*/  LDG.E.U8 R97, desc[UR12][R52.64] ;  /* 0x0000000c34617981 */ /* 0x0008e2000c1e1100 */
[----:B------:R-:W-:Y:S02]  /*3860*/  IADD3.X R57, R159, UR8, RZ, P3, !PT ;  /* 0x000000089f397c10 */ /* 0x000fe40009ffe4ff */
[----:B0-----:R-:W-:Y:S01]  /*3870*/  IADD3 R50, P4, R188, UR5, RZ ;  /* 0x00000005bc327c10 */ /* 0x001fe2000ff9e0ff */
[----:B------:R-:W3:Y:S01]  /*3880*/  LDG.E.U8 R102, desc[UR12][R58.64] ;  /* 0x0000000c3a667981 */ /* 0x000ee2000c1e1100 */
[----:B------:R-:W-:-:S02]  /*3890*/  IADD3 RZ, P2, R186, UR5, RZ ;  /* 0x00000005baff7c10 */ /* 0x000fc4000ff5e0ff */
[----:B-1----:R-:W-:Y:S01]  /*38a0*/  IADD3 R48, P3, R190, UR5, RZ ;  /* 0x00000005be307c10 */ /* 0x002fe2000ff7e0ff */
[----:B------:R0:W3:Y:S01]  /*38b0*/  LDG.E.U8 R99, desc[UR12][R54.64] ;  /* 0x0000000c36637981 */ /* 0x0000e2000c1e1100 */
[----:B------:R-:W-:Y:S02]  /*38c0*/  IADD3.X R51, R187, UR8, RZ, P4, !PT ;  /* 0x00000008bb337c10 */ /* 0x000fe4000a7fe4ff */
[----:B------:R-:W-:Y:S01]  /*38d0*/  IADD3.X R49, R189, UR8, RZ, P3, !PT ;  /* 0x00000008bd317c10 */ /* 0x000fe20009ffe4ff */
[----:B------:R1:W3:Y:S01]  /*38e0*/  LDG.E.U8 R104, desc[UR12][R56.64] ;  /* 0x0000000c38687981 */ /* 0x0002e2000c1e1100 */
[----:B----4-:R-:W-:Y:S02]  /*38f0*/  IADD3.X R53, R185, UR8, RZ, P2, !PT ;  /* 0x00000008b9357c10 */ /* 0x010fe400097fe4ff */
[----:B------:R-:W-:Y:S01]  /*3900*/  IADD3 RZ, P4, R182, UR5, RZ ;  /* 0x00000005b6ff7c10 */ /* 0x000fe2000ff9e0ff */
[----:B------:R-:W-:Y:S01]  /*3910*/  VIADD R52, R186, UR5 ;  /* 0x00000005ba347c36 */ /* 0x000fe20008000000 */
[----:B------:R-:W-:Y:S01]  /*3920*/  IADD3 RZ, P2, R176, UR5, RZ ;  /* 0x00000005b0ff7c10 */ /* 0x000fe2000ff5e0ff */
[----:B------:R-:W4:Y:S01]  /*3930*/  LDG.E.U8 R106, desc[UR12][R50.64] ;  /* 0x0000000c326a7981 */ /* 0x000f22000c1e1100 */
[----:B------:R-:W-:-:S02]  /*3940*/  IADD3 RZ, P3, R178, UR5, RZ ;  /* 0x00000005b2ff7c10 */ /* 0x000fc4000ff7e0ff */
[----:B0-----:R-:W-:Y:S01]  /*3950*/  IADD3.X R55, R181, UR8, RZ, P4, !PT ;  /* 0x00000008b5377c10 */ /* 0x001fe2000a7fe4ff */
[----:B------:R0:W4:Y:S01]  /*3960*/  LDG.E.U8 R101, desc[UR12][R48.64] ;  /* 0x0000000c30657981 */ /* 0x000122000c1e1100 */
[----:B------:R-:W-:Y:S02]  /*3970*/  IADD3.X R59, R175, UR8, RZ, P2, !PT ;  /* 0x00000008af3b7c10 */ /* 0x000fe400097fe4ff */
[----:B-1----:R-:W-:Y:S01]  /*3980*/  IADD3.X R57, R177, UR8, RZ, P3, !PT ;  /* 0x00000008b1397c10 */ /* 0x002fe20009ffe4ff */
[----:B------:R1:W4:Y:S01]  /*3990*/  LDG.E.U8 R103, desc[UR12][R52.64] ;  /* 0x0000000c34677981 */ /* 0x000322000c1e1100 */
[----:B------:R-:W-:Y:S02]  /*39a0*/  IADD3 RZ, P4, R174, UR5, RZ ;  /* 0x00000005aeff7c10 */ /* 0x000fe4000ff9e0ff */
[----:B------:R-:W-:Y:S01]  /*39b0*/  IADD3 RZ, P2, R162, UR5, RZ ;  /* 0x00000005a2ff7c10 */ /* 0x000fe2000ff5e0ff */
[----:B------:R1:W4:Y:S01]  /*39c0*/  LDG.E.U8 R95, desc[UR12][R60.64] ;  /* 0x0000000c3c5f7981 */ /* 0x000322000c1e1100 */
[----:B------:R-:W-:Y:S01]  /*39d0*/  IADD3 RZ, P3, R164, UR5, RZ ;  /* 0x00000005a4ff7c10 */ /* 0x000fe2000ff7e0ff */
[----:B------:R-:W-:Y:S01]  /*39e0*/  VIADD R58, R176, UR5 ;  /* 0x00000005b03a7c36 */ /* 0x000fe20008000000 */
[----:B0-----:R-:W-:Y:S01]  /*39f0*/  IADD3.X R49, R173, UR8, RZ, P4, !PT ;  /* 0x00000008ad317c10 */ /* 0x001fe2000a7fe4ff */
[----:B------:R-:W-:Y:S01]  /*3a00*/  VIADD R56, R178, UR5 ;  /* 0x00000005b2387c36 */ /* 0x000fe20008000000 */
[----:B------:R-:W-:Y:S01]  /*3a10*/  IADD3.X R51, R163, UR8, RZ, P3, !PT ;  /* 0x00000008a3337c10 */ /* 0x000fe20009ffe4ff */
[----:B------:R-:W-:Y:S01]  /*3a20*/  VIADD R48, R174, UR5 ;  /* 0x00000005ae307c36 */ /* 0x000fe20008000000 */
[----:B-1----:R-:W-:Y:S01]  /*3a30*/  IADD3.X R53, R161, UR8, RZ, P2, !PT ;  /* 0x00000008a1357c10 */ /* 0x002fe200097fe4ff */
[----:B------:R-:W-:Y:S01]  /*3a40*/  VIADD R54, R182, UR5 ;  /* 0x00000005b6367c36 */ /* 0x000fe20008000000 */
[----:B------:R-:W-:Y:S01]  /*3a50*/  IADD3 RZ, P2, R166, UR5, RZ ;  /* 0x00000005a6ff7c10 */ /* 0x000fe2000ff5e0ff */
[----:B------:R0:W4:Y:S01]  /*3a60*/  LDG.E.U8 R146, desc[UR12][R58.64] ;  /* 0x0000000c3a927981 */ /* 0x000122000c1e1100 */
[----:B------:R-:W-:-:S02]  /*3a70*/  IADD3 RZ, P3, R168, UR5, RZ ;  /* 0x00000005a8ff7c10 */ /* 0x000fc4000ff7e0ff */
[----:B------:R-:W-:Y:S01]  /*3a80*/  IADD3 RZ, P4, R170, UR5, RZ ;  /* 0x00000005aaff7c10 */ /* 0x000fe2000ff9e0ff */
[----:B------:R1:W4:Y:S01]  /*3a90*/  LDG.E.U8 R107, desc[UR12][R56.64] ;  /* 0x0000000c386b7981 */ /* 0x000322000c1e1100 */
[----:B------:R-:W-:Y:S01]  /*3aa0*/  VIADD R52, R162, UR5 ;  /* 0x00000005a2347c36 */ /* 0x000fe20008000000 */
[----:B------:R-:W-:Y:S01]  /*3ab0*/  IADD3.X R61, R165, UR8, RZ, P2, !PT ;  /* 0x00000008a53d7c10 */ /* 0x000fe200097fe4ff */
[----:B------:R-:W-:Y:S01]  /*3ac0*/  VIADD R50, R164, UR5 ;  /* 0x00000005a4327c36 */ /* 0x000fe20008000000 */
[----:B------:R1:W4:Y:S01]  /*3ad0*/  LDG.E.U8 R147, desc[UR12][R48.64] ;  /* 0x0000000c30937981 */ /* 0x000322000c1e1100 */
[----:B------:R-:W-:Y:S02]  /*3ae0*/  IADD3 RZ, P2, R172, UR5, RZ ;  /* 0x00000005acff7c10 */ /* 0x000fe4000ff5e0ff */
[----:B0-----:R-:W-:Y:S01]  /*3af0*/  IADD3.X R59, R167, UR8, RZ, P3, !PT ;  /* 0x00000008a73b7c10 */ /* 0x001fe20009ffe4ff */
[----:B------:R0:W4:Y:S01]  /*3b00*/  LDG.E.U8 R105, desc[UR12][R54.64] ;  /* 0x0000000c36697981 */ /* 0x000122000c1e1100 */
[----:B------:R-:W-:-:S02]  /*3b10*/  IADD3 RZ, P3, R180, UR5, RZ ;  /* 0x00000005b4ff7c10 */ /* 0x000fc4000ff7e0ff */
[----:B-1----:R-:W-:Y:S01]  /*3b20*/  IADD3.X R57, R169, UR8, RZ, P4, !PT ;  /* 0x00000008a9397c10 */ /* 0x002fe2000a7fe4ff */
[----:B------:R-:W-:Y:S01]  /*3b30*/  VIADD R60, R166, UR5 ;  /* 0x00000005a63c7c36 */ /* 0x000fe20008000000 */
[----:B------:R-:W-:Y:S01]  /*3b40*/  IADD3 RZ, P4, R184, UR5, RZ ;  /* 0x00000005b8ff7c10 */ /* 0x000fe2000ff9e0ff */
[----:B------:R-:W-:Y:S01]  /*3b50*/  VIADD R56, R170, UR5 ;  /* 0x00000005aa387c36 */ /* 0x000fe20008000000 */
[----:B------:R-:W-:Y:S01]  /*3b60*/  IADD3 R48, P5, R192, UR5, RZ ;  /* 0x00000005c0307c10 */ /* 0x000fe2000ffbe0ff */
[----:B------:R1:W4:Y:S01]  /*3b70*/  LDG.E.U8 R148, desc[UR12][R52.64] ;  /* 0x0000000c34947981 */ /* 0x000322000c1e1100 */
[----:B------:R-:W-:Y:S01]  /*3b80*/  VIADD R58, R168, UR5 ;  /* 0x00000005a83a7c36 */ /* 0x000fe20008000000 */
[----:B0-----:R-:W-:Y:S01]  /*3b90*/  IADD3.X R55, R171, UR8, RZ, P2, !PT ;  /* 0x00000008ab377c10 */ /* 0x001fe200097fe4ff */
[----:B------:R-:W-:Y:S01]  /*3ba0*/  VIADD R54, R172, UR5 ;  /* 0x00000005ac367c36 */ /* 0x000fe20008000000 */
[----:B------:R0:W4:Y:S01]  /*3bb0*/  LDG.E.U8 R222, desc[UR12][R50.64] ;  /* 0x0000000c32de7981 */ /* 0x000122000c1e1100 */
[----:B------:R-:W-:-:S03]  /*3bc0*/  IADD3.X R49, R191, UR8, RZ, P5, !PT ;  /* 0x00000008bf317c10 */ /* 0x000fc6000affe4ff */
[----:B------:R-:W4:Y:S01]  /*3bd0*/  LDG.E.U8 R60, desc[UR12][R60.64] ;  /* 0x0000000c3c3c7981 */ /* 0x000f22000c1e1100 */
[----:B-1----:R-:W-:Y:S01]  /*3be0*/  VIADD R52, R180, UR5 ;  /* 0x00000005b4347c36 */ /* 0x002fe20008000000 */
[----:B------:R-:W-:Y:S02]  /*3bf0*/  IADD3.X R53, R179, UR8, RZ, P3, !PT ;  /* 0x00000008b3357c10 */ /* 0x000fe40009ffe4ff */
[----:B------:R-:W4:Y:S01]  /*3c00*/  LDG.E.U8 R56, desc[UR12][R56.64] ;  /* 0x0000000c38387981 */ /* 0x000f22000c1e1100 */
[----:B0-----:R-:W-:Y:S01]  /*3c10*/  VIADD R50, R184, UR5 ;  /* 0x00000005b8327c36 */ /* 0x001fe20008000000 */
[----:B------:R-:W-:Y:S02]  /*3c20*/  IADD3.X R51, R183, UR8, RZ, P4, !PT ;  /* 0x00000008b7337c10 */ /* 0x000fe4000a7fe4ff */
[----:B------:R-:W4:Y:S04]  /*3c30*/  LDG.E.U8 R224, desc[UR12][R58.64] ;  /* 0x0000000c3ae07981 */ /* 0x000f28000c1e1100 */
[----:B------:R-:W4:Y:S04]  /*3c40*/  LDG.E.U8 R54, desc[UR12][R54.64] ;  /* 0x0000000c36367981 */ /* 0x000f28000c1e1100 */
[----:B------:R-:W4:Y:S04]  /*3c50*/  LDG.E.U8 R226, desc[UR12][R52.64] ;  /* 0x0000000c34e27981 */ /* 0x000f28000c1e1100 */
[----:B------:R-:W4:Y:S04]  /*3c60*/  LDG.E.U8 R228, desc[UR12][R50.64] ;  /* 0x0000000c32e47981 */ /* 0x000f28000c1e1100 */
[----:B------:R0:W4:Y:S04]  /*3c70*/  LDG.E.U8 R230, desc[UR12][R48.64] ;  /* 0x0000000c30e67981 */ /* 0x000128000c1e1100 */
[----:B------:R-:W-:Y:S04]  /*3c80*/  LDS R218, [R218+0x2000] ;  /* 0x00200000dada7984 */ /* 0x000fe80000000800 */
[----:B------:R-:W-:Y:S04]  /*3c90*/  LDS R221, [R221+0x2000] ;  /* 0x00200000dddd7984 */ /* 0x000fe80000000800 */
[----:B------:R-:W-:Y:S04]  /*3ca0*/  LDS R220, [R220+0x2000] ;  /* 0x00200000dcdc7984 */ /* 0x000fe80000000800 */
[----:B------:R-:W-:Y:S01]  /*3cb0*/  LDS R219, [R219+0x2000] ;  /* 0x00200000dbdb7984 */ /* 0x000fe20000000800 */
[----:B------:R-:W-:-:S04]  /*3cc0*/  LOP3.LUT P2, RZ, R193, 0x80, RZ, 0xc0, !PT ;  /* 0x00000080c1ff7812 */ /* 0x000fc8000784c0ff */
[----:B0-----:R-:W-:-:S04]  /*3cd0*/  SEL R48, RZ, 0x90, !P2 ;  /* 0x00000090ff307807 */ /* 0x001fc80005000000 */
[----:B------:R-:W-:Y:S01]  /*3ce0*/  LOP3.LUT R48, R48, 0x7f, R193, 0x78, !PT ;  /* 0x0000007f30307812 */ /* 0x000fe200078e78c1 */
[----:B------:R-:W-:Y:S01]  /*3cf0*/  BAR.SYNC.DEFER_BLOCKING 0x0 ;  /* 0x0000000000007b1d */ /* 0x000fe20000010000 */
[C---:B------:R-:W-:Y:S02]  /*3d00*/  LOP3.LUT R59, R193.reuse, 0x3, RZ, 0xc0, !PT ;  /* 0x00000003c13b7812 */ /* 0x040fe400078ec0ff */
[C---:B------:R-:W-:Y:S01]  /*3d10*/  LOP3.LUT R61, R193.reuse, 0xe0, RZ, 0xc0, !PT ;  /* 0x000000e0c13d7812 */ /* 0x040fe200078ec0ff */
[----:B------:R-:W-:Y:S01]  /*3d20*/  IMAD.SHL.U32 R55, R193, 0x8, RZ ;  /* 0x00000008c1377824 */ /* 0x000fe200078e00ff */
[----:B------:R-:W-:Y:S01]  /*3d30*/  F2FP.SATFINITE.E4M3.F32.PACK_AB_MERGE_C R57, R64, R69, RZ ;  /* 0x000000454039723e */ /* 0x000fe200048070ff */
[----:B------:R-:W-:Y:S01]  /*3d40*/  IMAD.SHL.U32 R59, R59, 0x20, RZ ;  /* 0x000000203b3b7824 */ /* 0x000fe200078e00ff */
[----:B------:R-:W-:Y:S02]  /*3d50*/  SHF.R.U32.HI R64, RZ, 0x1, R61 ;  /* 0x00000001ff407819 */ /* 0x000fe4000001163d */
[----:B------:R-:W-:-:S02]  /*3d60*/  LOP3.LUT R52, R193, 0x1f, RZ, 0xc0, !PT ;  /* 0x0000001fc1347812 */ /* 0x000fc400078ec0ff */
[----:B------:R-:W-:Y:S02]  /*3d70*/  LOP3.LUT R64, R59, R64, RZ, 0x3c, !PT ;  /* 0x000000403b407212 */ /* 0x000fe400078e3cff */
[----:B------:R-:W-:Y:S02]  /*3d80*/  LOP3.LUT R55, R55, 0x78, RZ, 0xc0, !PT ;  /* 0x0000007837377812 */ /* 0x000fe400078ec0ff */
[----:B------:R-:W-:-:S03]  /*3d90*/  LEA R49, R52, UR7, 0x7 ;  /* 0x0000000734317c11 */ /* 0x000fc6000f8e38ff */
[----:B------:R-:W-:Y:S02]  /*3da0*/  IMAD R96, R96, 0x20, R55 ;  /* 0x0000002060607824 */ /* 0x000fe400078e0237 */
[----:B------:R-:W-:Y:S01]  /*3db0*/  IMAD.IADD R64, R64, 0x1, R49 ;  /* 0x0000000140407824 */ /* 0x000fe200078e0231 */
[----:B------:R-:W-:Y:S02]  /*3dc0*/  F2FP.SATFINITE.E4M3.F32.PACK_AB_MERGE_C R67, R68, R67, RZ ;  /* 0x000000434443723e */ /* 0x000fe400048070ff */
[----:B------:R-:W-:Y:S02]  /*3dd0*/  F2FP.SATFINITE.E4M3.F32.PACK_AB_MERGE_C R58, R66, R63, RZ ;  /* 0x0000003f423a723e */ /* 0x000fe400048070ff */
[----:B------:R-:W-:Y:S02]  /*3de0*/  F2FP.SATFINITE.E4M3.F32.PACK_AB_MERGE_C R59, R65, R62, RZ ;  /* 0x0000003e413b723e */ /* 0x000fe400048070ff */
[----:B------:R-:W-:Y:S02]  /*3df0*/  F2FP.F16.E4M3.UNPACK_B R57, R57 ;  /* 0x00000039ff39723e */ /* 0x000fe400020006ff */
[----:B------:R-:W-:-:S02]  /*3e00*/  F2FP.F16.E4M3.UNPACK_B R58, R58 ;  /* 0x0000003aff3a723e */ /* 0x000fc400020006ff */
[----:B------:R-:W-:Y:S01]  /*3e10*/  F2FP.F16.E4M3.UNPACK_B R59, R59 ;  /* 0x0000003bff3b723e */ /* 0x000fe200020006ff */
[----:B--2---:R-:W-:Y:S04]  /*3e20*/  STS.U8 [R48+UR7+0x2000], R70 ;  /* 0x0020004630007988 */ /* 0x004fe80008000007 */
[----:B-----5:R-:W-:Y:S04]  /*3e30*/  STS.U8 [R48+UR7+0x2200], R71 ;  /* 0x0022004730007988 */ /* 0x020fe80008000007 */
[----:B---3--:R-:W-:Y:S04]  /*3e40*/  STS.U8 [R48+UR7+0x2400], R89 ;  /* 0x0024005930007988 */ /* 0x008fe80008000007 */
[----:B------:R-:W-:Y:S04]  /*3e50*/  STS.U8 [R48+UR7+0x2600], R91 ;  /* 0x0026005b30007988 */ /* 0x000fe80008000007 */
[----:B------:R-:W-:Y:S04]  /*3e60*/  STS.U8 [R48+UR7+0x2800], R93 ;  /* 0x0028005d30007988 */ /* 0x000fe80008000007 */
        /* <DEDUP_REMOVED lines=10> */
[----:B------:R0:W-:Y:S04]  /*3f10*/  STS.U8 [R48+UR7+0x3400], R56 ;  /* 0x0034003830007988 */ /* 0x0001e80008000007 */
        /* <DEDUP_REMOVED lines=16> */
[----:B------:R-:W-:Y:S01]  /*4020*/  BAR.SYNC.DEFER_BLOCKING 0x0 ;  /* 0x0000000000007b1d */ /* 0x000fe20000010000 */
[----:B0-----:R-:W-:-:S05]  /*4030*/  F2FP.F16.E4M3.UNPACK_B R56, R67 ;  /* 0x00000043ff38723e */ /* 0x001fca00020006ff */
[----:B------:R-:W0:Y:S04]  /*4040*/  LDSM.16.M88.4 R52, [R195+0x2000] ;  /* 0x00200000c334783b */ /* 0x000e280000000200 */
[----:B------:R-:W-:Y:S01]  /*4050*/  LDSM.16.M88.4 R48, [R195+0x3000] ;  /* 0x00300000c330783b */ /* 0x000fe20000000200 */
[----:B------:R-:W-:Y:S01]  /*4060*/  BAR.SYNC.DEFER_BLOCKING 0x0 ;  /* 0x0000000000007b1d */ /* 0x000fe20000010000 */
[----:B------:R-:W-:-:S05]  /*4070*/  LOP3.LUT R60, R96, 0x20, RZ, 0x3c, !PT ;  /* 0x00000020603c7812 */ /* 0x000fca00078e3cff */
[----:B------:R-:W-:Y:S02]  /*4080*/  STSM.16.M88.4 [R64+0x2000], R56 ;  /* 0x0020003840007844 */ /* 0x000fe40000000200 */
[----:B------:R-:W-:Y:S06]  /*4090*/  BAR.SYNC.DEFER_BLOCKING 0x0 ;  /* 0x0000000000007b1d */ /* 0x000fec0000010000 */
[----:B------:R-:W1:Y:S04]  /*40a0*/  LDS.64 R104, [R96+UR7+0x2000] ;  /* 0x0020000760687984 */ /* 0x000e680008000a00 */
[----:B------:R-:W2:Y:S04]  /*40b0*/  LDS.64 R106, [R96+UR7+0x2400] ;  /* 0x00240007606a7984 */ /* 0x000ea80008000a00 */
[----:B------:R-:W3:Y:S04]  /*40c0*/  LDS.64 R100, [R60+UR7+0x2000] ;  /* 0x002000073c647984 */ /* 0x000ee80008000a00 */
[----:B------:R-:W4:Y:S04]  /*40d0*/  LDS.64 R102, [R60+UR7+0x2400] ;  /* 0x002400073c667984 */ /* 0x000f280008000a00 */
[----:B------:R-:W5:Y:S04]  /*40e0*/  LDS.64 R88, [R60+UR7+0x2800] ;  /* 0x002800073c587984 */ /* 0x000f680008000a00 */
[----:B------:R1:W5:Y:S04]  /*40f0*/  LDS.64 R90, [R60+UR7+0x2c00] ;  /* 0x002c00073c5a7984 */ /* 0x0003680008000a00 */
[----:B------:R-:W5:Y:S04]  /*4100*/  LDS.64 R92, [R96+UR7+0x2800] ;  /* 0x00280007605c7984 */ /* 0x000f680008000a00 */
[----:B------:R-:W5:Y:S01]  /*4110*/  LDS.64 R94, [R96+UR7+0x2c00] ;  /* 0x002c0007605e7984 */ /* 0x000f620008000a00 */
[C---:B------:R-:W-:Y:S01]  /*4120*/  FMUL R72, R210.reuse, R72 ;  /* 0x00000048d2487220 */ /* 0x040fe20000400000 */
[----:B------:R-:W-:Y:S01]  /*4130*/  FMUL R73, R210, R73 ;  /* 0x00000049d2497220 */ /* 0x000fe20000400000 */
[C---:B------:R-:W-:Y:S01]  /*4140*/  FMUL R74, R211.reuse, R74 ;  /* 0x0000004ad34a7220 */ /* 0x040fe20000400000 */
[----:B------:R-:W-:Y:S01]  /*4150*/  FMUL R75, R211, R75 ;  /* 0x0000004bd34b7220 */ /* 0x000fe20000400000 */
[----:B0-----:R-:W-:-:S02]  /*4160*/  F2FP.F16.E4M3.UNPACK_B R70, R52 ;  /* 0x00000034ff46723e */ /* 0x001fc400020006ff */
[----:B------:R-:W-:Y:S01]  /*4170*/  F2FP.F16.E4M3.UNPACK_B R71, R53 ;  /* 0x00000035ff47723e */ /* 0x000fe200020006ff */
[----:B-1----:R-:W-:Y:S02]  /*4180*/  IMAD.MOV.U32 R60, RZ, RZ, R104 ;  /* 0x000000ffff3c7224 */ /* 0x002fe400078e0068 */
[----:B--2---:R-:W-:Y:S02]  /*4190*/  IMAD.MOV.U32 R61, RZ, RZ, R106 ;  /* 0x000000ffff3d7224 */ /* 0x004fe400078e006a */
[----:B---3--:R-:W-:Y:S02]  /*41a0*/  IMAD.MOV.U32 R62, RZ, RZ, R100 ;  /* 0x000000ffff3e7224 */ /* 0x008fe400078e0064 */
[----:B----4-:R-:W-:Y:S02]  /*41b0*/  IMAD.MOV.U32 R63, RZ, RZ, R102 ;  /* 0x000000ffff3f7224 */ /* 0x010fe400078e0066 */
[C---:B------:R-:W-:Y:S01]  /*41c0*/  FMUL R76, R210.reuse, R76 ;  /* 0x0000004cd24c7220 */ /* 0x040fe20000400000 */
[----:B------:R-:W-:Y:S01]  /*41d0*/  FMUL R77, R210, R77 ;  /* 0x0000004dd24d7220 */ /* 0x000fe20000400000 */
[C---:B------:R-:W-:Y:S01]  /*41e0*/  FMUL R78, R211.reuse, R78 ;  /* 0x0000004ed34e7220 */ /* 0x040fe20000400000 */
[----:B------:R-:W-:Y:S01]  /*41f0*/  FMUL R79, R211, R79 ;  /* 0x0000004fd34f7220 */ /* 0x000fe20000400000 */
[----:B------:R-:W-:Y:S01]  /*4200*/  F2FP.F16.E4M3.UNPACK_B R68, R48 ;  /* 0x00000030ff44723e */ /* 0x000fe200020006ff */
[----:B------:R-:W-:Y:S01]  /*4210*/  IMAD.MOV.U32 R56, RZ, RZ, R104 ;  /* 0x000000ffff387224 */ /* 0x000fe200078e0068 */
[----:B------:R-:W-:Y:S01]  /*4220*/  F2FP.F16.E4M3.UNPACK_B R69, R49 ;  /* 0x00000031ff45723e */ /* 0x000fe200020006ff */
[----:B------:R-:W-:Y:S01]  /*4230*/  IMAD.MOV.U32 R57, RZ, RZ, R106 ;  /* 0x000000ffff397224 */ /* 0x000fe200078e006a */
[----:B------:R-:W-:Y:S01]  /*4240*/  HMMA.16816.F32 R72, R60, R70, R72 ;  /* 0x000000463c48723c */ /* 0x000fe20000001848 */
[----:B------:R-:W-:-:S02]  /*4250*/  IMAD.MOV.U32 R58, RZ, RZ, R100 ;  /* 0x000000ffff3a7224 */ /* 0x000fc400078e0064 */
[----:B------:R-:W-:Y:S02]  /*4260*/  IMAD.MOV.U32 R59, RZ, RZ, R102 ;  /* 0x000000ffff3b7224 */ /* 0x000fe400078e0066 */
[--C-:B-----5:R-:W-:Y:S02]  /*4270*/  IMAD.MOV.U32 R66, RZ, RZ, R88.reuse ;  /* 0x000000ffff427224 */ /* 0x120fe400078e0058 */
[----:B------:R-:W-:Y:S01]  /*4280*/  IMAD.MOV.U32 R62, RZ, RZ, R88 ;  /* 0x000000ffff3e7224 */ /* 0x000fe200078e0058 */
[C---:B------:R-:W-:Y:S01]  /*4290*/  LOP3.LUT R88, R96.reuse, 0x40, RZ, 0x3c, !PT ;  /* 0x0000004060587812 */ /* 0x040fe200078e3cff */
[--C-:B------:R-:W-:Y:S02]  /*42a0*/  IMAD.MOV.U32 R67, RZ, RZ, R90.reuse ;  /* 0x000000ffff437224 */ /* 0x100fe400078e005a */
[----:B------:R-:W-:Y:S01]  /*42b0*/  IMAD.MOV.U32 R63, RZ, RZ, R90 ;  /* 0x000000ffff3f7224 */ /* 0x000fe200078e005a */
[----:B------:R-:W-:Y:S01]  /*42c0*/  LOP3.LUT R90, R96, 0x60, RZ, 0x3c, !PT ;  /* 0x00000060605a7812 */ /* 0x000fe200078e3cff */
[----:B------:R-:W-:Y:S01]  /*42d0*/  HMMA.16816.F32 R76, R56, R68, R76 ;  /* 0x00000044384c723c */ /* 0x000fe2000000184c */
[----:B------:R-:W-:Y:S01]  /*42e0*/  F2FP.F16.E4M3.UNPACK_B R148, R52.H1 ;  /* 0x00000034ff94723e */ /* 0x000fe200030006ff */
[C---:B------:R-:W-:Y:S01]  /*42f0*/  FMUL R80, R216.reuse, R80 ;  /* 0x00000050d8507220 */ /* 0x040fe20000400000 */
[----:B------:R-:W-:Y:S01]  /*4300*/  F2FP.F16.E4M3.UNPACK_B R149, R53.H1 ;  /* 0x00000035ff95723e */ /* 0x000fe200030006ff */
[C---:B------:R-:W-:Y:S01]  /*4310*/  FMUL R81, R216.reuse, R81 ;  /* 0x00000051d8517220 */ /* 0x040fe20000400000 */
[----:B------:R-:W-:Y:S01]  /*4320*/  F2FP.F16.E4M3.UNPACK_B R146, R48.H1 ;  /* 0x00000030ff92723e */ /* 0x000fe200030006ff */
[C---:B------:R-:W-:Y:S01]  /*4330*/  FMUL R82, R217.reuse, R82 ;  /* 0x00000052d9527220 */ /* 0x040fe20000400000 */
[----:B------:R-:W-:Y:S01]  /*4340*/  F2FP.F16.E4M3.UNPACK_B R147, R49.H1 ;  /* 0x00000031ff93723e */ /* 0x000fe200030006ff */
[C---:B------:R-:W-:Y:S01]  /*4350*/  FMUL R83, R217.reuse, R83 ;  /* 0x00000053d9537220 */ /* 0x040fe20000400000 */
[C---:B------:R-:W-:Y:S01]  /*4360*/  FMUL R56, R216.reuse, R84 ;  /* 0x00000054d8387220 */ /* 0x040fe20000400000 */
[----:B------:R-:W-:Y:S01]  /*4370*/  FMUL R57, R216, R85 ;  /* 0x00000055d8397220 */ /* 0x000fe20000400000 */
[C---:B------:R-:W-:Y:S01]  /*4380*/  FMUL R58, R217.reuse, R86 ;  /* 0x00000056d93a7220 */ /* 0x040fe20000400000 */
[----:B------:R-:W-:Y:S01]  /*4390*/  FMUL R59, R217, R87 ;  /* 0x00000057d93b7220 */ /* 0x000fe20000400000 */
[--C-:B------:R-:W-:Y:S01]  /*43a0*/  IMAD.MOV.U32 R64, RZ, RZ, R92.reuse ;  /* 0x000000ffff407224 */ /* 0x100fe200078e005c */
[----:B------:R-:W0:Y:S01]  /*43b0*/  LDS.64 R48, [R88+UR7+0x2000] ;  /* 0x0020000758307984 */ /* 0x000e220008000a00 */
[----:B------:R-:W-:-:S02]  /*43c0*/  IMAD.MOV.U32 R60, RZ, RZ, R92 ;  /* 0x000000ffff3c7224 */ /* 0x000fc400078e005c */
[--C-:B------:R-:W-:Y:S01]  /*43d0*/  IMAD.MOV.U32 R65, RZ, RZ, R94.reuse ;  /* 0x000000ffff417224 */ /* 0x100fe200078e005e */
[----:B------:R-:W1:Y:S01]  /*43e0*/  LDS.64 R52, [R88+UR7+0x2400] ;  /* 0x0024000758347984 */ /* 0x000e620008000a00 */
[----:B------:R-:W-:-:S03]  /*43f0*/  IMAD.MOV.U32 R61, RZ, RZ, R94 ;  /* 0x000000ffff3d7224 */ /* 0x000fc600078e005e */
[----:B------:R-:W2:Y:S04]  /*4400*/  LDS.64 R96, [R90+UR7+0x2000] ;  /* 0x002000075a607984 */ /* 0x000ea80008000a00 */
[----:B------:R-:W3:Y:S01]  /*4410*/  LDS.64 R98, [R90+UR7+0x2400] ;  /* 0x002400075a627984 */ /* 0x000ee20008000a00 */
[----:B------:R-:W-:Y:S03]  /*4420*/  HMMA.16816.F32 R80, R64, R70, R80 ;  /* 0x000000464050723c */ /* 0x000fe60000001850 */
[----:B------:R-:W4:Y:S03]  /*4430*/  LDS.64 R70, [R88+UR7+0x2800] ;  /* 0x0028000758467984 */ /* 0x000f260008000a00 */
[----:B------:R-:W-:Y:S01]  /*4440*/  HMMA.16816.F32 R56, R60, R68, R56 ;  /* 0x000000443c38723c */ /* 0x000fe20000001838 */
[----:B------:R-:W5:Y:S04]  /*4450*/  LDS.64 R84, [R88+UR7+0x2c00] ;  /* 0x002c000758547984 */ /* 0x000f680008000a00 */
[----:B------:R-:W5:Y:S04]  /*4460*/  LDS.64 R68, [R90+UR7+0x2800] ;  /* 0x002800075a447984 */ /* 0x000f680008000a00 */
[----:B------:R0:W5:Y:S01]  /*4470*/  LDS.64 R86, [R90+UR7+0x2c00] ;  /* 0x002c00075a567984 */ /* 0x0001620008000a00 */
[----:B------:R-:W-:-:S02]  /*4480*/  IMAD.MOV.U32 R64, RZ, RZ, R105 ;  /* 0x000000ffff407224 */ /* 0x000fc400078e0069 */
[----:B------:R-:W-:Y:S02]  /*4490*/  IMAD.MOV.U32 R60, RZ, RZ, R105 ;  /* 0x000000ffff3c7224 */ /* 0x000fe400078e0069 */
[--C-:B------:R-:W-:Y:S02]  /*44a0*/  IMAD.MOV.U32 R65, RZ, RZ, R107.reuse ;  /* 0x000000ffff417224 */ /* 0x100fe400078e006b */
[----:B------:R-:W-:Y:S02]  /*44b0*/  IMAD.MOV.U32 R61, RZ, RZ, R107 ;  /* 0x000000ffff3d7224 */ /* 0x000fe400078e006b */
[--C-:B------:R-:W-:Y:S02]  /*44c0*/  IMAD.MOV.U32 R66, RZ, RZ, R101.reuse ;  /* 0x000000ffff427224 */ /* 0x100fe400078e0065 */
[----:B------:R-:W-:Y:S02]  /*44d0*/  IMAD.MOV.U32 R62, RZ, RZ, R101 ;  /* 0x000000ffff3e7224 */ /* 0x000fe400078e0065 */
[----:B------:R-:W-:-:S02]  /*44e0*/  IMAD.MOV.U32 R67, RZ, RZ, R103 ;  /* 0x000000ffff437224 */ /* 0x000fc400078e0067 */
[----:B------:R-:W-:-:S05]  /*44f0*/  IMAD.MOV.U32 R63, RZ, RZ, R103 ;  /* 0x000000ffff3f7224 */ /* 0x000fca00078e0067 */
[----:B------:R-:W-:Y:S06]  /*4500*/  HMMA.16816.F32 R72, R64, R148, R72 ;  /* 0x000000944048723c */ /* 0x000fec0000001848 */
[----:B------:R-:W-:Y:S01]  /*4510*/  HMMA.16816.F32 R76, R60, R146, R76 ;  /* 0x000000923c4c723c */ /* 0x000fe2000000184c */
[----:B------:R-:W-:Y:S02]  /*4520*/  IMAD.MOV.U32 R64, RZ, RZ, R93 ;  /* 0x000000ffff407224 */ /* 0x000fe400078e005d */
[----:B------:R-:W-:Y:S02]  /*4530*/  IMAD.MOV.U32 R65, RZ, RZ, R95 ;  /* 0x000000ffff417224 */ /* 0x000fe400078e005f */
[----:B------:R-:W-:-:S02]  /*4540*/  IMAD.MOV.U32 R66, RZ, RZ, R89 ;  /* 0x000000ffff427224 */ /* 0x000fc400078e0059 */
[----:B------:R-:W-:Y:S02]  /*4550*/  IMAD.MOV.U32 R60, RZ, RZ, R93 ;  /* 0x000000ffff3c7224 */ /* 0x000fe400078e005d */
[----:B------:R-:W-:Y:S02]  /*4560*/  IMAD.MOV.U32 R61, RZ, RZ, R95 ;  /* 0x000000ffff3d7224 */ /* 0x000fe400078e005f */
[----:B------:R-:W-:Y:S02]  /*4570*/  IMAD.MOV.U32 R62, RZ, RZ, R89 ;  /* 0x000000ffff3e7224 */ /* 0x000fe400078e0059 */
[--C-:B------:R-:W-:Y:S02]  /*4580*/  IMAD.MOV.U32 R67, RZ, RZ, R91.reuse ;  /* 0x000000ffff437224 */ /* 0x100fe400078e005b */
[----:B------:R-:W-:-:S05]  /*4590*/  IMAD.MOV.U32 R63, RZ, RZ, R91 ;  /* 0x000000ffff3f7224 */ /* 0x000fca00078e005b */
[----:B------:R-:W-:Y:S06]  /*45a0*/  HMMA.16816.F32 R80, R64, R148, R80 ;  /* 0x000000944050723c */ /* 0x000fec0000001850 */
[----:B------:R-:W-:Y:S01]  /*45b0*/  HMMA.16816.F32 R56, R60, R146, R56 ;  /* 0x000000923c38723c */ /* 0x000fe20000001838 */
[----:B0-----:R-:W-:Y:S01]  /*45c0*/  F2FP.F16.E4M3.UNPACK_B R90, R54 ;  /* 0x00000036ff5a723e */ /* 0x001fe200020006ff */
[----:B------:R-:W-:Y:S01]  /*45d0*/  IMAD.MOV.U32 R64, RZ, RZ, R48 ;  /* 0x000000ffff407224 */ /* 0x000fe200078e0030 */
[----:B------:R-:W-:Y:S01]  /*45e0*/  F2FP.F16.E4M3.UNPACK_B R91, R55 ;  /* 0x00000037ff5b723e */ /* 0x000fe200020006ff */
[----:B-1----:R-:W-:Y:S01]  /*45f0*/  IMAD.MOV.U32 R65, RZ, RZ, R52 ;  /* 0x000000ffff417224 */ /* 0x002fe200078e0034 */
[----:B------:R-:W-:Y:S01]  /*4600*/  F2FP.F16.E4M3.UNPACK_B R88, R50 ;  /* 0x00000032ff58723e */ /* 0x000fe200020006ff */
[----:B--2---:R-:W-:Y:S01]  /*4610*/  IMAD.MOV.U32 R66, RZ, RZ, R96 ;  /* 0x000000ffff427224 */ /* 0x004fe200078e0060 */
[----:B------:R-:W-:Y:S01]  /*4620*/  F2FP.F16.E4M3.UNPACK_B R89, R51 ;  /* 0x00000033ff59723e */ /* 0x000fe200020006ff */
[----:B---3--:R-:W-:-:S02]  /*4630*/  IMAD.MOV.U32 R67, RZ, RZ, R98 ;  /* 0x000000ffff437224 */ /* 0x008fc400078e0062 */
[----:B------:R-:W-:Y:S02]  /*4640*/  IMAD.MOV.U32 R60, RZ, RZ, R48 ;  /* 0x000000ffff3c7224 */ /* 0x000fe400078e0030 */
[----:B------:R-:W-:Y:S02]  /*4650*/  IMAD.MOV.U32 R61, RZ, RZ, R52 ;  /* 0x000000ffff3d7224 */ /* 0x000fe400078e0034 */
[----:B------:R-:W-:Y:S02]  /*4660*/  IMAD.MOV.U32 R62, RZ, RZ, R96 ;  /* 0x000000ffff3e7224 */ /* 0x000fe400078e0060 */
[----:B------:R-:W-:Y:S01]  /*4670*/  IMAD.MOV.U32 R63, RZ, RZ, R98 ;  /* 0x000000ffff3f7224 */ /* 0x000fe200078e0062 */
[----:B------:R-:W-:Y:S06]  /*4680*/  HMMA.16816.F32 R72, R64, R90, R72 ;  /* 0x0000005a4048723c */ /* 0x000fec0000001848 */
[----:B------:R-:W-:Y:S01]  /*4690*/  HMMA.16816.F32 R76, R60, R88, R76 ;  /* 0x000000583c4c723c */ /* 0x000fe2000000184c */
[----:B----4-:R-:W-:-:S02]  /*46a0*/  IMAD.MOV.U32 R64, RZ, RZ, R70 ;  /* 0x000000ffff407224 */ /* 0x010fc400078e0046 */
[----:B-----5:R-:W-:Y:S02]  /*46b0*/  IMAD.MOV.U32 R65, RZ, RZ, R84 ;  /* 0x000000ffff417224 */ /* 0x020fe400078e0054 */
[----:B------:R-:W-:Y:S02]  /*46c0*/  IMAD.MOV.U32 R66, RZ, RZ, R68 ;  /* 0x000000ffff427224 */ /* 0x000fe400078e0044 */
[----:B------:R-:W-:Y:S02]  /*46d0*/  IMAD.MOV.U32 R67, RZ, RZ, R86 ;  /* 0x000000ffff437224 */ /* 0x000fe400078e0056 */
[----:B------:R-:W-:Y:S02]  /*46e0*/  IMAD.MOV.U32 R60, RZ, RZ, R70 ;  /* 0x000000ffff3c7224 */ /* 0x000fe400078e0046 */
[----:B------:R-:W-:Y:S02]  /*46f0*/  IMAD.MOV.U32 R61, RZ, RZ, R84 ;  /* 0x000000ffff3d7224 */ /* 0x000fe400078e0054 */
[----:B------:R-:W-:-:S02]  /*4700*/  IMAD.MOV.U32 R62, RZ, RZ, R68 ;  /* 0x000000ffff3e7224 */ /* 0x000fc400078e0044 */
[----:B------:R-:W-:Y:S01]  /*4710*/  IMAD.MOV.U32 R63, RZ, RZ, R86 ;  /* 0x000000ffff3f7224 */ /* 0x000fe200078e0056 */
[----:B------:R-:W-:Y:S06]  /*4720*/  HMMA.16816.F32 R80, R64, R90, R80 ;  /* 0x0000005a4050723c */ /* 0x000fec0000001850 */
[----:B------:R-:W-:Y:S01]  /*4730*/  HMMA.16816.F32 R56, R60, R88, R56 ;  /* 0x000000583c38723c */ /* 0x000fe20000001838 */
[----:B------:R-:W-:Y:S01]  /*4740*/  UIADD3 UR6, UR6, 0x40, URZ ;  /* 0x0000004006067890 */ /* 0x000fe2000fffe03f */
[----:B------:R-:W-:Y:S01]  /*4750*/  F2FP.F16.E4M3.UNPACK_B R64, R50.H1 ;  /* 0x00000032ff40723e */ /* 0x000fe200030006ff */
[--C-:B------:R-:W-:Y:S01]  /*4760*/  IMAD.MOV.U32 R52, RZ, RZ, R49.reuse ;  /* 0x000000ffff347224 */ /* 0x100fe200078e0031 */
[----:B------:R-:W-:Y:S01]  /*4770*/  F2FP.F16.E4M3.UNPACK_B R65, R51.H1 ;  /* 0x00000033ff41723e */ /* 0x000fe200030006ff */
[----:B------:R-:W-:-:S02]  /*4780*/  IMAD.MOV.U32 R48, RZ, RZ, R49 ;  /* 0x000000ffff307224 */ /* 0x000fc400078e0031 */
[----:B------:R-:W-:Y:S02]  /*4790*/  IMAD.MOV.U32 R49, RZ, RZ, R53 ;  /* 0x000000ffff317224 */ /* 0x000fe400078e0035 */
[----:B------:R-:W-:Y:S02]  /*47a0*/  IMAD.MOV.U32 R50, RZ, RZ, R97 ;  /* 0x000000ffff327224 */ /* 0x000fe400078e0061 */
[----:B------:R-:W-:Y:S01]  /*47b0*/  IMAD.MOV.U32 R51, RZ, RZ, R99 ;  /* 0x000000ffff337224 */ /* 0x000fe200078e0063 */
[----:B------:R-:W-:Y:S01]  /*47c0*/  ISETP.LE.AND P2, PT, R208, UR6, PT ;  /* 0x00000006d0007c0c */ /* 0x000fe2000bf43270 */
[----:B------:R-:W-:Y:S01]  /*47d0*/  IMAD.MOV.U32 R84, RZ, RZ, R71 ;  /* 0x000000ffff547224 */ /* 0x000fe200078e0047 */
[----:B------:R-:W-:Y:S01]  /*47e0*/  F2FP.F16.E4M3.UNPACK_B R66, R54.H1 ;  /* 0x00000036ff42723e */ /* 0x000fe200030006ff */
[----:B------:R-:W-:Y:S01]  /*47f0*/  IMAD.MOV.U32 R54, RZ, RZ, R97 ;  /* 0x000000ffff367224 */ /* 0x000fe200078e0061 */
[----:B------:R-:W-:Y:S01]  /*4800*/  F2FP.F16.E4M3.UNPACK_B R67, R55.H1 ;  /* 0x00000037ff43723e */ /* 0x000fe200030006ff */
[----:B------:R-:W-:Y:S01]  /*4810*/  IMAD.MOV.U32 R55, RZ, RZ, R99 ;  /* 0x000000ffff377224 */ /* 0x000fe200078e0063 */
[----:B------:R-:W-:Y:S01]  /*4820*/  HMMA.16816.F32 R76, R48, R64, R76 ;  /* 0x00000040304c723c */ /* 0x000fe2000000184c */
[----:B------:R-:W-:-:S06]  /*4830*/  IMAD.MOV.U32 R86, RZ, RZ, R69 ;  /* 0x000000ffff567224 */ /* 0x000fcc00078e0045 */
[----:B------:R-:W-:Y:S02]  /*4840*/  IMAD.MOV.U32 R48, RZ, RZ, R71 ;  /* 0x000000ffff307224 */ /* 0x000fe400078e0047 */
[----:B------:R-:W-:Y:S02]  /*4850*/  IMAD.MOV.U32 R49, RZ, RZ, R85 ;  /* 0x000000ffff317224 */ /* 0x000fe400078e0055 */
[----:B------:R-:W-:Y:S02]  /*4860*/  IMAD.MOV.U32 R50, RZ, RZ, R69 ;  /* 0x000000ffff327224 */ /* 0x000fe400078e0045 */
[----:B------:R-:W-:Y:S01]  /*4870*/  IMAD.MOV.U32 R51, RZ, RZ, R87 ;  /* 0x000000ffff337224 */ /* 0x000fe200078e0057 */
[----:B------:R-:W-:Y:S01]  /*4880*/  HMMA.16816.F32 R72, R52, R66, R72 ;  /* 0x000000423448723c */ /* 0x000fe20000001848 */
[----:B------:R-:W-:Y:S02]  /*4890*/  ULEA UR4, UR16, UR4, 0x6 ;  /* 0x0000000410047291 */ /* 0x000fe4000f8e303f */
[----:B------:R-:W-:Y:S01]  /*48a0*/  ULEA UR5, UR15, UR5, 0x6 ;  /* 0x000000050f057291 */ /* 0x000fe2000f8e303f */
[----:B------:R-:W-:-:S02]  /*48b0*/  FFMA R207, R210, R207, R221 ;  /* 0x000000cfd2cf7223 */ /* 0x000fc400000000dd */
[----:B------:R-:W-:Y:S01]  /*48c0*/  HMMA.16816.F32 R80, R48, R66, R80 ;  /* 0x000000423050723c */ /* 0x000fe20000001850 */
[----:B------:R-:W-:Y:S01]  /*48d0*/  FFMA R206, R211, R206, R220 ;  /* 0x000000ced3ce7223 */ /* 0x000fe200000000dc */
[----:B------:R-:W-:Y:S01]  /*48e0*/  FFMA R204, R217, R204, R218 ;  /* 0x000000ccd9cc7223 */ /* 0x000fe200000000da */
[----:B------:R-:W-:-:S03]  /*48f0*/  FFMA R205, R216, R205, R219 ;  /* 0x000000cdd8cd7223 */ /* 0x000fc600000000db */
[----:B------:R-:W-:Y:S01]  /*4900*/  HMMA.16816.F32 R84, R84, R64, R56 ;  /* 0x000000405454723c */ /* 0x000fe20000001838 */
[----:B------:R-:W-:Y:S02]  /*4910*/  IMAD.MOV.U32 R211, RZ, RZ, R214 ;  /* 0x000000ffffd37224 */ /* 0x000fe400078e00d6 */
[----:B------:R-:W-:Y:S02]  /*4920*/  IMAD.MOV.U32 R210, RZ, RZ, R215 ;  /* 0x000000ffffd27224 */ /* 0x000fe400078e00d7 */
[----:B------:R-:W-:Y:S02]  /*4930*/  IMAD.MOV.U32 R149, RZ, RZ, R212 ;  /* 0x000000ffff957224 */ /* 0x000fe400078e00d4 */
[----:B------:R-:W-:Y:S01]  /*4940*/  IMAD.MOV.U32 R148, RZ, RZ, R213 ;  /* 0x000000ffff947224 */ /* 0x000fe200078e00d5 */
[----:B------:R-:W-:-:S01]  /*4950*/  NOP ;  /* 0x0000000000007918 */ /* 0x000fc20000000000 */
[----:B------:R-:W-:-:S15]  /*4960*/  @!P2 BRA `(.L_x_9) ;  /* 0xffffffd0004ca947 */ /* 0x000fde000383ffff */
.L_x_0:
[----:B------:R-:W0:Y:S01]  /*4970*/  S2R R0, SR_TID.X ;  /* 0x0000000000007919 */ /* 0x000e220000002100 */
[C---:B------:R-:W-:Y:S01]  /*4980*/  FMUL R2, R207.reuse, 8388608 ;  /* 0x4b000000cf027820 */ /* 0x040fe20000400000 */
[----:B------:R-:W-:Y:S01]  /*4990*/  FSETP.GEU.AND P1, PT, R207, 1.175494350822287508e-38, PT ;  /* 0x00800000cf00780b */ /* 0x000fe20003f2e000 */
[----:B------:R-:W1:Y:S01]  /*49a0*/  LDC R32, c[0x0][0x278] ;  /* 0x00009e00ff207b82 */ /* 0x000e620000000800 */
[C---:B------:R-:W-:Y:S01]  /*49b0*/  LOP3.LUT R4, R193.reuse, 0x3, RZ, 0xc0, !PT ;  /* 0x00000003c1047812 */ /* 0x040fe200078ec0ff */
[----:B------:R-:W-:Y:S01]  /*49c0*/  ULDC.64 UR8, c[0x0][0x270] ;  /* 0x00009c0000087ab9 */ /* 0x000fe20000000a00 */
[----:B------:R-:W-:Y:S01]  /*49d0*/  SHF.R.U32.HI R3, RZ, 0x4, R193 ;  /* 0x00000004ff037819 */ /* 0x000fe200000116c1 */
[----:B------:R-:W-:Y:S01]  /*49e0*/  UIMAD UR8, UR11, UR8, URZ ;  /* 0x000000080b0872a4 */ /* 0x000fe2000f8e023f */
[----:B------:R-:W-:Y:S01]  /*49f0*/  FSEL R29, R2, R207, !P1 ;  /* 0x000000cf021d7208 */ /* 0x000fe20004800000 */
[----:B------:R-:W-:Y:S01]  /*4a00*/  IMAD.SHL.U32 R4, R4, 0x20, RZ ;  /* 0x0000002004047824 */ /* 0x000fe200078e00ff */
[----:B------:R-:W-:Y:S01]  /*4a10*/  LOP3.LUT R7, R193, 0xc0, RZ, 0xc0, !PT ;  /* 0x000000c0c1077812 */ /* 0x000fe200078ec0ff */
[----:B------:R-:W2:Y:S01]  /*4a20*/  LDC.64 R34, c[0x0][0x228] ;  /* 0x00008a00ff227b82 */ /* 0x000ea20000000a00 */
[----:B------:R-:W-:Y:S01]  /*4a30*/  LOP3.LUT R5, R3, 0x2, RZ, 0xc0, !PT ;  /* 0x0000000203057812 */ /* 0x000fe200078ec0ff */
[----:B------:R-:W-:Y:S01]  /*4a40*/  VIADD R3, R29, 0xc0cafb0d ;  /* 0xc0cafb0d1d037836 */ /* 0x000fe20000000000 */
[----:B------:R-:W-:Y:S01]  /*4a50*/  LOP3.LUT R9, R193, 0x3f, RZ, 0xc0, !PT ;  /* 0x0000003fc1097812 */ /* 0x000fe200078ec0ff */
[----:B------:R-:W-:Y:S01]  /*4a60*/  IMAD R6, R7, 0x4, R4 ;  /* 0x0000000407067824 */ /* 0x000fe200078e0204 */
[----:B------:R-:W-:-:S02]  /*4a70*/  LOP3.LUT R2, R193, 0x18, RZ, 0xc0, !PT ;  /* 0x00000018c1027812 */ /* 0x000fc400078ec0ff */
[----:B------:R-:W-:Y:S02]  /*4a80*/  LOP3.LUT R4, R3, 0xff800000, RZ, 0xc0, !PT ;  /* 0xff80000003047812 */ /* 0x000fe400078ec0ff */
[----:B------:R-:W-:Y:S01]  /*4a90*/  FSEL R3, RZ, -23, P1 ;  /* 0xc1b80000ff037808 */ /* 0x000fe20000800000 */
[----:B------:R-:W-:Y:S01]  /*4aa0*/  IMAD R8, R2, 0x20, R9 ;  /* 0x0000002002087824 */ /* 0x000fe200078e0209 */
[----:B------:R-:W-:Y:S02]  /*4ab0*/  FSETP.GEU.AND P2, PT, R206, 1.175494350822287508e-38, PT ;  /* 0x00800000ce00780b */ /* 0x000fe40003f4e000 */
[----:B------:R-:W-:Y:S01]  /*4ac0*/  FSETP.GT.AND P6, PT, |R204|, 8.50705917302346158658e+37, PT ;  /* 0x7e800000cc00780b */ /* 0x000fe20003fc4200 */
[----:B------:R-:W-:Y:S01]  /*4ad0*/  IMAD.SHL.U32 R8, R8, 0x4, RZ ;  /* 0x0000000408087824 */ /* 0x000fe200078e00ff */
[----:B------:R-:W-:Y:S02]  /*4ae0*/  SHF.R.U32.HI R7, RZ, 0x1, R7 ;  /* 0x00000001ff077819 */ /* 0x000fe40000011607 */
[----:B------:R-:W-:-:S02]  /*4af0*/  FSETP.GEU.AND P3, PT, R205, 1.175494350822287508e-38, PT ;  /* 0x00800000cd00780b */ /* 0x000fc40003f6e000 */
[----:B------:R-:W-:Y:S01]  /*4b00*/  LOP3.LUT R30, R8, R7, RZ, 0x3c, !PT ;  /* 0x00000007081e7212 */ /* 0x000fe200078e3cff */
[----:B------:R-:W-:Y:S01]  /*4b10*/  FMUL R7, R204, 8388608 ;  /* 0x4b000000cc077820 */ /* 0x000fe20000400000 */
[----:B0-----:R-:W-:Y:S01]  /*4b20*/  LOP3.LUT R0, R0, 0xff, RZ, 0xc0, !PT ;  /* 0x000000ff00007812 */ /* 0x001fe200078ec0ff */
[----:B------:R-:W-:Y:S01]  /*4b30*/  BAR.SYNC.DEFER_BLOCKING 0x0 ;  /* 0x0000000000007b1d */ /* 0x000fe20000010000 */
[----:B------:R-:W-:Y:S02]  /*4b40*/  FSETP.GEU.AND P5, PT, |R204|, 1.175494350822287508e-38, PT ;  /* 0x00800000cc00780b */ /* 0x000fe40003fae200 */
[----:B------:R-:W-:Y:S01]  /*4b50*/  ISETP.GE.U32.AND P0, PT, R0, 0x20, PT ;  /* 0x000000200000780c */ /* 0x000fe20003f06070 */
[----:B------:R-:W-:Y:S01]  /*4b60*/  @P6 FMUL R87, R87, 0.25 ;  /* 0x3e80000057576820 */ /* 0x000fe20000400000 */
[----:B------:R-:W-:Y:S01]  /*4b70*/  LOP3.LUT R0, R193, 0x1c, RZ, 0xc0, !PT ;  /* 0x0000001cc1007812 */ /* 0x000fe200078ec0ff */
[----:B------:R-:W-:Y:S01]  /*4b80*/  @P6 FMUL R86, R86, 0.25 ;  /* 0x3e80000056566820 */ /* 0x000fe20000400000 */
[----:B------:R-:W-:Y:S01]  /*4b90*/  FSETP.GEU.AND P4, PT, R204, 1.175494350822287508e-38, PT ;  /* 0x00800000cc00780b */ /* 0x000fe20003f8e000 */
[----:B------:R-:W-:Y:S01]  /*4ba0*/  @P6 FMUL R83, R83, 0.25 ;  /* 0x3e80000053536820 */ /* 0x000fe20000400000 */
[----:B------:R-:W-:Y:S01]  /*4bb0*/  IADD3 R27, R0, R6, R5 ;  /* 0x00000006001b7210 */ /* 0x000fe20007ffe005 */
[----:B------:R-:W-:Y:S01]  /*4bc0*/  FMUL R5, R206, 8388608 ;  /* 0x4b000000ce057820 */ /* 0x000fe20000400000 */
[----:B------:R-:W-:Y:S01]  /*4bd0*/  I2FP.F32.S32 R6, R4 ;  /* 0x0000000400067245 */ /* 0x000fe20000201400 */
[----:B------:R-:W-:Y:S01]  /*4be0*/  @P6 FMUL R82, R82, 0.25 ;  /* 0x3e80000052526820 */ /* 0x000fe20000400000 */
[----:B------:R-:W-:Y:S01]  /*4bf0*/  FSEL R33, R7, R204, !P4 ;  /* 0x000000cc07217208 */ /* 0x000fe20006000000 */
[----:B------:R-:W-:Y:S01]  /*4c00*/  @P6 FMUL R204, R204, 0.25 ;  /* 0x3e800000cccc6820 */ /* 0x000fe20000400000 */
[----:B------:R-:W-:Y:S01]  /*4c10*/  FSEL R31, R5, R206, !P2 ;  /* 0x000000ce051f7208 */ /* 0x000fe20005000000 */
[----:B------:R-:W-:Y:S01]  /*4c20*/  FFMA.FTZ R3, R6, 1.1920928955078125e-07, R3 ;  /* 0x3400000006037823 */ /* 0x000fe20000010003 */
[----:B------:R-:W-:Y:S01]  /*4c30*/  FMUL R6, R205, 8388608 ;  /* 0x4b000000cd067820 */ /* 0x000fe20000400000 */
[----:B------:R-:W-:Y:S01]  /*4c40*/  FSETP.GT.AND P6, PT, |R207|, 8.50705917302346158658e+37, PT ;  /* 0x7e800000cf00780b */ /* 0x000fe20003fc4200 */
[----:B------:R-:W-:Y:S01]  /*4c50*/  @!P5 FMUL R204, R204, 16777216 ;  /* 0x4b800000ccccd820 */ /* 0x000fe20000400000 */
[----:B------:R-:W-:Y:S01]  /*4c60*/  FSETP.GT.AND P1, PT, |R206|, 8.50705917302346158658e+37, PT ;  /* 0x7e800000ce00780b */ /* 0x000fe20003f24200 */
[----:B------:R-:W-:Y:S01]  /*4c70*/  @!P5 FMUL R87, R87, 16777216 ;  /* 0x4b8000005757d820 */ /* 0x000fe20000400000 */
[----:B------:R-:W-:Y:S01]  /*4c80*/  FSEL R38, R6, R205, !P3 ;  /* 0x000000cd06267208 */ /* 0x000fe20005800000 */
[----:B------:R-:W-:Y:S01]  /*4c90*/  VIADD R6, R31, 0xc0cafb0d ;  /* 0xc0cafb0d1f067836 */ /* 0x000fe20000000000 */
[----:B------:R-:W-:Y:S01]  /*4ca0*/  FSEL R7, RZ, -23, P3 ;  /* 0xc1b80000ff077808 */ /* 0x000fe20001800000 */
[----:B------:R-:W-:Y:S01]  /*4cb0*/  @!P5 FMUL R86, R86, 16777216 ;  /* 0x4b8000005656d820 */ /* 0x000fe20000400000 */
[----:B------:R-:W-:Y:S01]  /*4cc0*/  FSEL R5, RZ, -23, P2 ;  /* 0xc1b80000ff057808 */ /* 0x000fe20001000000 */
[----:B------:R-:W-:Y:S01]  /*4cd0*/  VIADD R8, R38, 0xc0cafb0d ;  /* 0xc0cafb0d26087836 */ /* 0x000fe20000000000 */
[----:B------:R-:W-:Y:S01]  /*4ce0*/  LOP3.LUT R6, R6, 0xff800000, RZ, 0xc0, !PT ;  /* 0xff80000006067812 */ /* 0x000fe200078ec0ff */
[----:B------:R-:W-:Y:S01]  /*4cf0*/  @!P5 FMUL R83, R83, 16777216 ;  /* 0x4b8000005353d820 */ /* 0x000fe20000400000 */
[----:B------:R-:W-:Y:S01]  /*4d00*/  FSETP.GEU.AND P3, PT, |R207|, 1.175494350822287508e-38, PT ;  /* 0x00800000cf00780b */ /* 0x000fe20003f6e200 */
[----:B------:R-:W-:Y:S01]  /*4d10*/  @!P5 FMUL R82, R82, 16777216 ;  /* 0x4b8000005252d820 */ /* 0x000fe20000400000 */
[----:B------:R-:W-:Y:S01]  /*4d20*/  LOP3.LUT R9, R8, 0xff800000, RZ, 0xc0, !PT ;  /* 0xff80000008097812 */ /* 0x000fe200078ec0ff */
[----:B------:R-:W-:Y:S01]  /*4d30*/  VIADD R10, R33, 0xc0cafb0d ;  /* 0xc0cafb0d210a7836 */ /* 0x000fe20000000000 */
[----:B------:R-:W-:Y:S01]  /*4d40*/  I2FP.F32.S32 R8, R6 ;  /* 0x0000000600087245 */ /* 0x000fe20000201400 */
[----:B------:R-:W-:Y:S01]  /*4d50*/  @P6 FMUL R207, R207, 0.25 ;  /* 0x3e800000cfcf6820 */ /* 0x000fe20000400000 */
[----:B------:R-:W-:Y:S01]  /*4d60*/  FSEL R11, RZ, -23, P4 ;  /* 0xc1b80000ff0b7808 */ /* 0x000fe20002000000 */
[----:B------:R-:W-:Y:S01]  /*4d70*/  @P6 FMUL R77, R77, 0.25 ;  /* 0x3e8000004d4d6820 */ /* 0x000fe20000400000 */
[----:B------:R-:W-:Y:S01]  /*4d80*/  FSETP.GEU.AND P4, PT, |R206|, 1.175494350822287508e-38, PT ;  /* 0x00800000ce00780b */ /* 0x000fe20003f8e200 */
[----:B------:R-:W-:Y:S01]  /*4d90*/  FFMA.FTZ R8, R8, 1.1920928955078125e-07, R5 ;  /* 0x3400000008087823 */ /* 0x000fe20000010005 */
[C---:B------:R-:W-:Y:S01]  /*4da0*/  FSETP.GT.AND P2, PT, |R205|.reuse, 8.50705917302346158658e+37, PT ;  /* 0x7e800000cd00780b */ /* 0x040fe20003f44200 */
[----:B------:R-:W0:Y:S01]  /*4db0*/  MUFU.RCP R5, R204 ;  /* 0x000000cc00057308 */ /* 0x000e220000001000 */
[----:B------:R-:W-:Y:S01]  /*4dc0*/  FSETP.GEU.AND P5, PT, |R205|, 1.175494350822287508e-38, PT ;  /* 0x00800000cd00780b */ /* 0x000fe20003fae200 */
[----:B------:R-:W-:Y:S01]  /*4dd0*/  @P1 FMUL R206, R206, 0.25 ;  /* 0x3e800000cece1820 */ /* 0x000fe20000400000 */
[----:B------:R-:W-:Y:S01]  /*4de0*/  LOP3.LUT R12, R10, 0xff800000, RZ, 0xc0, !PT ;  /* 0xff8000000a0c7812 */ /* 0x000fe200078ec0ff */
[----:B------:R-:W-:Y:S01]  /*4df0*/  @!P3 FMUL R207, R207, 16777216 ;  /* 0x4b800000cfcfb820 */ /* 0x000fe20000400000 */
[----:B------:R-:W-:Y:S01]  /*4e00*/  I2FP.F32.S32 R10, R9 ;  /* 0x00000009000a7245 */ /* 0x000fe20000201400 */
[----:B------:R-:W-:Y:S01]  /*4e10*/  @P6 FMUL R76, R76, 0.25 ;  /* 0x3e8000004c4c6820 */ /* 0x000fe20000400000 */
[----:B------:R-:W-:Y:S01]  /*4e20*/  I2FP.F32.S32 R14, R12 ;  /* 0x0000000c000e7245 */ /* 0x000fe20000201400 */
[----:B------:R-:W3:Y:S01]  /*4e30*/  MUFU.RCP R16, R207 ;  /* 0x000000cf00107308 */ /* 0x000ee20000001000 */
[----:B------:R-:W-:Y:S01]  /*4e40*/  @P6 FMUL R73, R73, 0.25 ;  /* 0x3e80000049496820 */ /* 0x000fe20000400000 */
[----:B------:R-:W-:Y:S01]  /*4e50*/  @!P4 FMUL R206, R206, 16777216 ;  /* 0x4b800000cecec820 */ /* 0x000fe20000400000 */
[----:B------:R-:W-:Y:S01]  /*4e60*/  FFMA.FTZ R10, R10, 1.1920928955078125e-07, R7 ;  /* 0x340000000a0a7823 */ /* 0x000fe20000010007 */
[----:B------:R-:W-:Y:S01]  /*4e70*/  @P2 FMUL R205, R205, 0.25 ;  /* 0x3e800000cdcd2820 */ /* 0x000fe20000400000 */
[----:B------:R-:W-:Y:S01]  /*4e80*/  FFMA.FTZ R11, R14, 1.1920928955078125e-07, R11 ;  /* 0x340000000e0b7823 */ /* 0x000fe2000001000b */
[----:B------:R-:W-:Y:S01]  /*4e90*/  @P6 FMUL R72, R72, 0.25 ;  /* 0x3e80000048486820 */ /* 0x000fe20000400000 */
[----:B------:R-:W-:Y:S01]  /*4ea0*/  @P1 FMUL R79, R79, 0.25 ;  /* 0x3e8000004f4f1820 */ /* 0x000fe20000400000 */
[----:B------:R-:W4:Y:S01]  /*4eb0*/  MUFU.RCP R13, R206 ;  /* 0x000000ce000d7308 */ /* 0x000f220000001000 */
[----:B------:R-:W-:Y:S01]  /*4ec0*/  @!P5 FMUL R205, R205, 16777216 ;  /* 0x4b800000cdcdd820 */ /* 0x000fe20000400000 */
[C---:B0-----:R-:W-:Y:S01]  /*4ed0*/  FMUL R7, R5.reuse, R87 ;  /* 0x0000005705077220 */ /* 0x041fe20000400000 */
[C---:B------:R-:W-:Y:S01]  /*4ee0*/  FMUL R14, R5.reuse, R86 ;  /* 0x00000056050e7220 */ /* 0x040fe20000400000 */
[C---:B------:R-:W-:Y:S01]  /*4ef0*/  FMUL R15, R5.reuse, R83 ;  /* 0x00000053050f7220 */ /* 0x040fe20000400000 */
[----:B------:R-:W-:Y:S01]  /*4f00*/  FMUL R18, R5, R82 ;  /* 0x0000005205127220 */ /* 0x000fe20000400000 */
[----:B------:R-:W-:Y:S01]  /*4f10*/  @P1 FMUL R78, R78, 0.25 ;  /* 0x3e8000004e4e1820 */ /* 0x000fe20000400000 */
[----:B------:R-:W-:Y:S01]  /*4f20*/  @!P3 FMUL R77, R77, 16777216 ;  /* 0x4b8000004d4db820 */ /* 0x000fe20000400000 */
[----:B------:R-:W0:Y:S01]  /*4f30*/  MUFU.RCP R5, R205 ;  /* 0x000000cd00057308 */ /* 0x000e220000001000 */
[----:B------:R-:W-:Y:S01]  /*4f40*/  @!P3 FMUL R76, R76, 16777216 ;  /* 0x4b8000004c4cb820 */ /* 0x000fe20000400000 */
[----:B------:R-:W-:Y:S01]  /*4f50*/  @!P3 FMUL R73, R73, 16777216 ;  /* 0x4b8000004949b820 */ /* 0x000fe20000400000 */
[----:B------:R-:W-:Y:S01]  /*4f60*/  @!P3 FMUL R72, R72, 16777216 ;  /* 0x4b8000004848b820 */ /* 0x000fe20000400000 */
[----:B------:R-:W-:Y:S01]  /*4f70*/  @P1 FMUL R75, R75, 0.25 ;  /* 0x3e8000004b4b1820 */ /* 0x000fe20000400000 */
[----:B------:R-:W-:Y:S01]  /*4f80*/  @P1 FMUL R74, R74, 0.25 ;  /* 0x3e8000004a4a1820 */ /* 0x000fe20000400000 */
[----:B------:R-:W-:Y:S01]  /*4f90*/  @!P4 FMUL R79, R79, 16777216 ;  /* 0x4b8000004f4fc820 */ /* 0x000fe20000400000 */
[----:B------:R-:W-:Y:S01]  /*4fa0*/  @!P4 FMUL R78, R78, 16777216 ;  /* 0x4b8000004e4ec820 */ /* 0x000fe20000400000 */
[----:B------:R-:W-:Y:S01]  /*4fb0*/  @P2 FMUL R85, R85, 0.25 ;  /* 0x3e80000055552820 */ /* 0x000fe20000400000 */
[----:B------:R-:W-:Y:S01]  /*4fc0*/  @P2 FMUL R84, R84, 0.25 ;  /* 0x3e80000054542820 */ /* 0x000fe20000400000 */
[C---:B---3--:R-:W-:Y:S01]  /*4fd0*/  FMUL R21, R16.reuse, R77 ;  /* 0x0000004d10157220 */ /* 0x048fe20000400000 */
[C---:B------:R-:W-:Y:S01]  /*4fe0*/  FMUL R24, R16.reuse, R76 ;  /* 0x0000004c10187220 */ /* 0x040fe20000400000 */
[C---:B------:R-:W-:Y:S01]  /*4ff0*/  FMUL R25, R16.reuse, R73 ;  /* 0x0000004910197220 */ /* 0x040fe20000400000 */
[----:B------:R-:W-:Y:S01]  /*5000*/  FMUL R28, R16, R72 ;  /* 0x00000048101c7220 */ /* 0x000fe20000400000 */
[----:B------:R-:W-:Y:S01]  /*5010*/  @P2 FMUL R81, R81, 0.25 ;  /* 0x3e80000051512820 */ /* 0x000fe20000400000 */
[----:B------:R-:W-:Y:S01]  /*5020*/  @P2 FMUL R80, R80, 0.25 ;  /* 0x3e80000050502820 */ /* 0x000fe20000400000 */
[----:B------:R-:W-:Y:S01]  /*5030*/  @!P4 FMUL R75, R75, 16777216 ;  /* 0x4b8000004b4bc820 */ /* 0x000fe20000400000 */
[----:B------:R-:W-:Y:S01]  /*5040*/  @!P4 FMUL R74, R74, 16777216 ;  /* 0x4b8000004a4ac820 */ /* 0x000fe20000400000 */
[C---:B----4-:R-:W-:Y:S01]  /*5050*/  FMUL R19, R13.reuse, R79 ;  /* 0x0000004f0d137220 */ /* 0x050fe20000400000 */
[----:B------:R-:W-:Y:S01]  /*5060*/  FMUL R22, R13, R78 ;  /* 0x0000004e0d167220 */ /* 0x000fe20000400000 */
[----:B------:R-:W-:Y:S01]  /*5070*/  @!P5 FMUL R85, R85, 16777216 ;  /* 0x4b8000005555d820 */ /* 0x000fe20000400000 */
[----:B------:R-:W-:Y:S01]  /*5080*/  @!P5 FMUL R84, R84, 16777216 ;  /* 0x4b8000005454d820 */ /* 0x000fe20000400000 */
[----:B------:R-:W-:Y:S01]  /*5090*/  @!P5 FMUL R81, R81, 16777216 ;  /* 0x4b8000005151d820 */ /* 0x000fe20000400000 */
[----:B------:R-:W-:Y:S01]  /*50a0*/  @!P5 FMUL R80, R80, 16777216 ;  /* 0x4b8000005050d820 */ /* 0x000fe20000400000 */
[----:B------:R-:W-:Y:S01]  /*50b0*/  F2FP.SATFINITE.E4M3.F32.PACK_AB_MERGE_C R25, R25, R28, RZ ;  /* 0x0000001c1919723e */ /* 0x000fe200048070ff */
[----:B------:R-:W-:Y:S01]  /*50c0*/  FMUL R23, R13, R75 ;  /* 0x0000004b0d177220 */ /* 0x000fe20000400000 */
[----:B------:R-:W-:Y:S01]  /*50d0*/  F2FP.SATFINITE.E4M3.F32.PACK_AB_MERGE_C R24, R21, R24, RZ ;  /* 0x000000181518723e */ /* 0x000fe200048070ff */
[----:B------:R-:W-:Y:S01]  /*50e0*/  FMUL R26, R13, R74 ;  /* 0x0000004a0d1a7220 */ /* 0x000fe20000400000 */
[C---:B0-----:R-:W-:Y:S01]  /*50f0*/  FMUL R13, R5.reuse, R85 ;  /* 0x00000055050d7220 */ /* 0x041fe20000400000 */
[C---:B------:R-:W-:Y:S01]  /*5100*/  FMUL R16, R5.reuse, R84 ;  /* 0x0000005405107220 */ /* 0x040fe20000400000 */
[C---:B------:R-:W-:Y:S01]  /*5110*/  FMUL R17, R5.reuse, R81 ;  /* 0x0000005105117220 */ /* 0x040fe20000400000 */
[----:B------:R-:W-:Y:S01]  /*5120*/  FMUL R20, R5, R80 ;  /* 0x0000005005147220 */ /* 0x000fe20000400000 */
[----:B------:R-:W-:Y:S01]  /*5130*/  F2FP.SATFINITE.E4M3.F32.PACK_AB_MERGE_C R22, R19, R22, RZ ;  /* 0x000000161316723e */ /* 0x000fe200048070ff */
[----:B------:R-:W-:Y:S01]  /*5140*/  IMAD.IADD R4, R29, 0x1, -R4 ;  /* 0x000000011d047824 */ /* 0x000fe200078e0a04 */
[----:B------:R-:W-:Y:S01]  /*5150*/  LOP3.LUT R5, R25, 0xffff, RZ, 0xc0, !PT ;  /* 0x0000ffff19057812 */ /* 0x000fe200078ec0ff */
[----:B------:R-:W-:Y:S01]  /*5160*/  IMAD.IADD R6, R31, 0x1, -R6 ;  /* 0x000000011f067824 */ /* 0x000fe200078e0a06 */
[----:B------:R-:W-:Y:S01]  /*5170*/  LOP3.LUT R19, R24, 0xffff, RZ, 0xc0, !PT ;  /* 0x0000ffff18137812 */ /* 0x000fe200078ec0ff */
[----:B------:R-:W-:Y:S01]  /*5180*/  FADD R4, R4, -1 ;  /* 0xbf80000004047421 */ /* 0x000fe20000000000 */
[----:B------:R-:W-:Y:S01]  /*5190*/  F2FP.SATFINITE.E4M3.F32.PACK_AB_MERGE_C R15, R15, R18, RZ ;  /* 0x000000120f0f723e */ /* 0x000fe200048070ff */
[----:B------:R-:W-:Y:S01]  /*51a0*/  IMAD.IADD R9, R38, 0x1, -R9 ;  /* 0x0000000126097824 */ /* 0x000fe200078e0a09 */
[----:B------:R-:W-:Y:S01]  /*51b0*/  F2FP.SATFINITE.E4M3.F32.PACK_AB_MERGE_C R18, R13, R16, RZ ;  /* 0x000000100d12723e */ /* 0x000fe200048070ff */
[----:B------:R-:W-:Y:S01]  /*51c0*/  FADD R6, R6, -1 ;  /* 0xbf80000006067421 */ /* 0x000fe20000000000 */
[----:B------:R-:W-:Y:S01]  /*51d0*/  F2FP.SATFINITE.E4M3.F32.PACK_AB_MERGE_C R23, R23, R26, RZ ;  /* 0x0000001a1717723e */ /* 0x000fe200048070ff */
[----:B------:R-:W-:Y:S01]  /*51e0*/  IMAD.IADD R12, R33, 0x1, -R12 ;  /* 0x00000001210c7824 */ /* 0x000fe200078e0a0c */
[----:B------:R-:W-:Y:S01]  /*51f0*/  SHF.R.U32.HI R5, RZ, 0x8, R5 ;  /* 0x00000008ff057819 */ /* 0x000fe20000011605 */
[----:B------:R-:W-:Y:S01]  /*5200*/  FADD R9, R9, -1 ;  /* 0xbf80000009097421 */ /* 0x000fe20000000000 */
[----:B------:R-:W-:-:S02]  /*5210*/  SHF.R.U32.HI R16, RZ, 0x8, R19 ;  /* 0x00000008ff107819 */ /* 0x000fc40000011613 */
[----:B------:R-:W-:Y:S02]  /*5220*/  F2FP.SATFINITE.E4M3.F32.PACK_AB_MERGE_C R17, R17, R20, RZ ;  /* 0x000000141111723e */ /* 0x000fe400048070ff */
[----:B------:R-:W-:Y:S02]  /*5230*/  F2FP.SATFINITE.E4M3.F32.PACK_AB_MERGE_C R14, R7, R14, RZ ;  /* 0x0000000e070e723e */ /* 0x000fe400048070ff */
[----:B------:R-:W-:Y:S02]  /*5240*/  PRMT R20, R16, 0x7604, R5 ;  /* 0x0000760410147816 */ /* 0x000fe40000000005 */
[C---:B------:R-:W-:Y:S02]  /*5250*/  PRMT R26, R22.reuse, 0x7604, R23 ;  /* 0x00007604161a7816 */ /* 0x040fe40000000017 */
[----:B------:R-:W-:Y:S01]  /*5260*/  LOP3.LUT R5, R23, 0xffff, RZ, 0xc0, !PT ;  /* 0x0000ffff17057812 */ /* 0x000fe200078ec0ff */
[----:B------:R-:W-:Y:S01]  /*5270*/  STS.U16 [R27+UR7+0x80], R20 ;  /* 0x000080141b007988 */ /* 0x000fe20008000407 */
[----:B------:R-:W-:-:S02]  /*5280*/  LOP3.LUT R22, R22, 0xffff, RZ, 0xc0, !PT ;  /* 0x0000ffff16167812 */ /* 0x000fc400078ec0ff */
[C---:B------:R-:W-:Y:S02]  /*5290*/  PRMT R28, R18.reuse, 0x7604, R17 ;  /* 0x00007604121c7816 */ /* 0x040fe40000000011 */
[----:B------:R-:W-:Y:S02]  /*52a0*/  LOP3.LUT R16, R18, 0xffff, RZ, 0xc0, !PT ;  /* 0x0000ffff12107812 */ /* 0x000fe400078ec0ff */
[----:B------:R-:W-:Y:S02]  /*52b0*/  LOP3.LUT R13, R15, 0xffff, RZ, 0xc0, !PT ;  /* 0x0000ffff0f0d7812 */ /* 0x000fe400078ec0ff */
[C---:B------:R-:W-:Y:S02]  /*52c0*/  PRMT R15, R14.reuse, 0x7604, R15 ;  /* 0x000076040e0f7816 */ /* 0x040fe4000000000f */
[----:B------:R-:W-:Y:S02]  /*52d0*/  LOP3.LUT R18, R14, 0xffff, RZ, 0xc0, !PT ;  /* 0x0000ffff0e127812 */ /* 0x000fe400078ec0ff */
[----:B------:R-:W-:Y:S01]  /*52e0*/  LOP3.LUT R7, R17, 0xffff, RZ, 0xc0, !PT ;  /* 0x0000ffff11077812 */ /* 0x000fe200078ec0ff */
[----:B------:R-:W-:Y:S01]  /*52f0*/  IMAD.MOV.U32 R17, RZ, RZ, 0x3dc6b27f ;  /* 0x3dc6b27fff117424 */ /* 0x000fe200078e00ff */
[----:B------:R-:W-:-:S02]  /*5300*/  SHF.R.U32.HI R5, RZ, 0x8, R5 ;  /* 0x00000008ff057819 */ /* 0x000fc40000011605 */
[----:B------:R-:W-:Y:S02]  /*5310*/  SHF.R.U32.HI R14, RZ, 0x8, R22 ;  /* 0x00000008ff0e7819 */ /* 0x000fe40000011616 */
[----:B------:R-:W-:Y:S02]  /*5320*/  PRMT R24, R24, 0x7604, R25 ;  /* 0x0000760418187816 */ /* 0x000fe40000000019 */
[----:B------:R-:W-:Y:S02]  /*5330*/  SHF.R.U32.HI R7, RZ, 0x8, R7 ;  /* 0x00000008ff077819 */ /* 0x000fe40000011607 */
[----:B------:R-:W-:Y:S01]  /*5340*/  SHF.R.U32.HI R16, RZ, 0x8, R16 ;  /* 0x00000008ff107819 */ /* 0x000fe20000011610 */
[----:B------:R-:W-:Y:S01]  /*5350*/  STS.U16 [R27+UR7], R24 ;  /* 0x000000181b007988 */ /* 0x000fe20008000407 */
[----:B------:R-:W-:Y:S02]  /*5360*/  PRMT R14, R14, 0x7604, R5 ;  /* 0x000076040e0e7816 */ /* 0x000fe40000000005 */
[----:B------:R-:W-:-:S02]  /*5370*/  LOP3.LUT R5, R27, 0x20, RZ, 0x3c, !PT ;  /* 0x000000201b057812 */ /* 0x000fc400078e3cff */
[----:B------:R-:W-:Y:S02]  /*5380*/  PRMT R22, R16, 0x7604, R7 ;  /* 0x0000760410167816 */ /* 0x000fe40000000007 */
[----:B------:R-:W-:Y:S01]  /*5390*/  LOP3.LUT R7, R27, 0x40, RZ, 0x3c, !PT ;  /* 0x000000401b077812 */ /* 0x000fe200078e3cff */
[----:B------:R-:W-:Y:S01]  /*53a0*/  STS.U16 [R5+UR7+0x400], R26 ;  /* 0x0004001a05007988 */ /* 0x000fe20008000407 */
[----:B------:R-:W-:Y:S02]  /*53b0*/  SHF.R.U32.HI R13, RZ, 0x8, R13 ;  /* 0x00000008ff0d7819 */ /* 0x000fe4000001160d */
[----:B------:R-:W-:Y:S01]  /*53c0*/  SHF.R.U32.HI R18, RZ, 0x8, R18 ;  /* 0x00000008ff127819 */ /* 0x000fe20000011612 */
[----:B------:R0:W-:Y:S01]  /*53d0*/  STS.U16 [R5+UR7+0x480], R14 ;  /* 0x0004800e05007988 */ /* 0x0001e20008000407 */
[----:B------:R-:W-:Y:S02]  /*53e0*/  ISETP.GE.U32.AND P4, PT, R31, 0x7f800000, PT ;  /* 0x7f8000001f00780c */ /* 0x000fe40003f86070 */
[----:B------:R-:W-:Y:S01]  /*53f0*/  PRMT R21, R18, 0x7604, R13 ;  /* 0x0000760412157816 */ /* 0x000fe2000000000d */
[----:B------:R-:W-:Y:S01]  /*5400*/  STS.U16 [R7+UR7+0x800], R28 ;  /* 0x0008001c07007988 */ /* 0x000fe20008000407 */
[----:B------:R-:W-:Y:S01]  /*5410*/  FADD R13, R12, -1 ;  /* 0xbf8000000c0d7421 */ /* 0x000fe20000000000 */
[-C--:B------:R-:W-:Y:S01]  /*5420*/  FFMA.FTZ R12, R9, R17.reuse, -0.16845393180847167969 ;  /* 0xbe2c7f30090c7423 */ /* 0x080fe20000010011 */
[----:B------:R-:W-:Y:S01]  /*5430*/  LOP3.LUT R16, R27, 0x60, RZ, 0x3c, !PT ;  /* 0x000000601b107812 */ /* 0x000fe200078e3cff */
[----:B------:R3:W-:Y:S01]  /*5440*/  STS.U16 [R7+UR7+0x880], R22 ;  /* 0x0008801607007988 */ /* 0x0007e20008000407 */
[----:B------:R-:W-:Y:S01]  /*5450*/  ISETP.GE.U32.AND P2, PT, R38, 0x7f800000, PT ;  /* 0x7f8000002600780c */ /* 0x000fe20003f46070 */
[CC--:B0-----:R-:W-:Y:S01]  /*5460*/  FFMA.FTZ R5, R4.reuse, R17.reuse, -0.16845393180847167969 ;  /* 0xbe2c7f3004057423 */ /* 0x0c1fe20000010011 */
[----:B------:R-:W-:Y:S01]  /*5470*/  FFMA.FTZ R12, R9, R12, 0.1716887056827545166 ;  /* 0x3e2fcf2a090c7423 */ /* 0x000fe2000001000c */
[----:B------:R-:W-:Y:S01]  /*5480*/  FFMA.FTZ R14, R13, R17, -0.16845393180847167969 ;  /* 0xbe2c7f300d0e7423 */ /* 0x000fe20000010011 */
[----:B------:R0:W-:Y:S01]  /*5490*/  STS.U16 [R16+UR7+0xc00], R15 ;  /* 0x000c000f10007988 */ /* 0x0001e20008000407 */
[----:B------:R-:W-:Y:S01]  /*54a0*/  FFMA.FTZ R5, R4, R5, 0.1716887056827545166 ;  /* 0x3e2fcf2a04057423 */ /* 0x000fe20000010005 */
[----:B------:R-:W-:Y:S01]  /*54b0*/  FFMA.FTZ R12, R9, R12, -0.17900948226451873779 ;  /* 0xbe374e43090c7423 */ /* 0x000fe2000001000c */
[----:B------:R-:W-:Y:S01]  /*54c0*/  FFMA.FTZ R14, R13, R14, 0.1716887056827545166 ;  /* 0x3e2fcf2a0d0e7423 */ /* 0x000fe2000001000e */
[----:B------:R4:W-:Y:S01]  /*54d0*/  STS.U16 [R16+UR7+0xc80], R21 ;  /* 0x000c801510007988 */ /* 0x0009e20008000407 */
[----:B---3--:R-:W-:Y:S01]  /*54e0*/  FFMA.FTZ R7, R6, R17, -0.16845393180847167969 ;  /* 0xbe2c7f3006077423 */ /* 0x008fe20000010011 */
[----:B------:R-:W-:Y:S01]  /*54f0*/  FFMA.FTZ R5, R4, R5, -0.17900948226451873779 ;  /* 0xbe374e4304057423 */ /* 0x000fe20000010005 */
[----:B------:R-:W-:Y:S01]  /*5500*/  FFMA.FTZ R12, R9, R12, 0.20512372255325317383 ;  /* 0x3e520bf4090c7423 */ /* 0x000fe2000001000c */
[----:B------:R-:W-:Y:S01]  /*5510*/  FFMA.FTZ R14, R13, R14, -0.17900948226451873779 ;  /* 0xbe374e430d0e7423 */ /* 0x000fe2000001000e */
[----:B------:R-:W-:Y:S01]  /*5520*/  FFMA.FTZ R7, R6, R7, 0.1716887056827545166 ;  /* 0x3e2fcf2a06077423 */ /* 0x000fe20000010007 */
[----:B------:R-:W-:Y:S01]  /*5530*/  FFMA.FTZ R5, R4, R5, 0.20512372255325317383 ;  /* 0x3e520bf404057423 */ /* 0x000fe20000010005 */
[----:B------:R-:W-:Y:S01]  /*5540*/  FFMA.FTZ R12, R9, R12, -0.24046532809734344482 ;  /* 0xbe763c8b090c7423 */ /* 0x000fe2000001000c */
[----:B------:R-:W-:Y:S01]  /*5550*/  FFMA.FTZ R14, R13, R14, 0.20512372255325317383 ;  /* 0x3e520bf40d0e7423 */ /* 0x000fe2000001000e */
[----:B------:R-:W-:Y:S01]  /*5560*/  FFMA.FTZ R7, R6, R7, -0.17900948226451873779 ;  /* 0xbe374e4306077423 */ /* 0x000fe20000010007 */
[----:B------:R-:W-:Y:S01]  /*5570*/  FFMA.FTZ R5, R4, R5, -0.24046532809734344482 ;  /* 0xbe763c8b04057423 */ /* 0x000fe20000010005 */
[----:B------:R-:W-:Y:S01]  /*5580*/  FFMA.FTZ R12, R9, R12, 0.28857114911079406738 ;  /* 0x3e93bf99090c7423 */ /* 0x000fe2000001000c */
[----:B------:R-:W-:Y:S01]  /*5590*/  FFMA.FTZ R14, R13, R14, -0.24046532809734344482 ;  /* 0xbe763c8b0d0e7423 */ /* 0x000fe2000001000e */
[----:B------:R-:W-:Y:S01]  /*55a0*/  FFMA.FTZ R7, R6, R7, 0.20512372255325317383 ;  /* 0x3e520bf406077423 */ /* 0x000fe20000010007 */
[----:B------:R-:W-:Y:S01]  /*55b0*/  FFMA.FTZ R5, R4, R5, 0.28857114911079406738 ;  /* 0x3e93bf9904057423 */ /* 0x000fe20000010005 */
[----:B------:R-:W-:Y:S01]  /*55c0*/  FFMA.FTZ R12, R9, R12, -0.36067417263984680176 ;  /* 0xbeb8aa49090c7423 */ /* 0x000fe2000001000c */
[----:B------:R-:W-:Y:S01]  /*55d0*/  FFMA.FTZ R14, R13, R14, 0.28857114911079406738 ;  /* 0x3e93bf990d0e7423 */ /* 0x000fe2000001000e */
[----:B------:R-:W-:Y:S01]  /*55e0*/  FFMA.FTZ R7, R6, R7, -0.24046532809734344482 ;  /* 0xbe763c8b06077423 */ /* 0x000fe20000010007 */
[----:B------:R-:W-:Y:S01]  /*55f0*/  FFMA.FTZ R5, R4, R5, -0.36067417263984680176 ;  /* 0xbeb8aa4904057423 */ /* 0x000fe20000010005 */
[----:B------:R-:W-:Y:S01]  /*5600*/  FFMA.FTZ R12, R9, R12, 0.48089820146560668945 ;  /* 0x3ef6384a090c7423 */ /* 0x000fe2000001000c */
[----:B------:R-:W-:Y:S01]  /*5610*/  FFMA.FTZ R14, R13, R14, -0.36067417263984680176 ;  /* 0xbeb8aa490d0e7423 */ /* 0x000fe2000001000e */
[----:B------:R-:W-:Y:S01]  /*5620*/  FFMA.FTZ R7, R6, R7, 0.28857114911079406738 ;  /* 0x3e93bf9906077423 */ /* 0x000fe20000010007 */
[----:B------:R-:W-:Y:S01]  /*5630*/  FFMA.FTZ R5, R4, R5, 0.48089820146560668945 ;  /* 0x3ef6384a04057423 */ /* 0x000fe20000010005 */
[C---:B------:R-:W-:Y:S01]  /*5640*/  FFMA.FTZ R12, R9.reuse, R12, -0.72134751081466674805 ;  /* 0xbf38aa3b090c7423 */ /* 0x040fe2000001000c */
[----:B------:R-:W-:Y:S01]  /*5650*/  BAR.SYNC.DEFER_BLOCKING 0x0 ;  /* 0x0000000000007b1d */ /* 0x000fe20000010000 */
[----:B------:R-:W-:Y:S01]  /*5660*/  FFMA.FTZ R7, R6, R7, -0.36067417263984680176 ;  /* 0xbeb8aa4906077423 */ /* 0x000fe20000010007 */
[----:B------:R-:W-:Y:S01]  /*5670*/  FFMA.FTZ R5, R4, R5, -0.72134751081466674805 ;  /* 0xbf38aa3b04057423 */ /* 0x000fe20000010005 */
[----:B------:R-:W-:Y:S01]  /*5680*/  FMUL R12, R9, R12 ;  /* 0x0000000c090c7220 */ /* 0x000fe20000400000 */
[----:B------:R-:W-:Y:S01]  /*5690*/  FFMA.FTZ R14, R13, R14, 0.48089820146560668945 ;  /* 0x3ef6384a0d0e7423 */ /* 0x000fe2000001000e */
[----:B------:R-:W-:Y:S01]  /*56a0*/  FFMA.FTZ R7, R6, R7, 0.48089820146560668945 ;  /* 0x3ef6384a06077423 */ /* 0x000fe20000010007 */
[----:B------:R-:W-:Y:S01]  /*56b0*/  FMUL R5, R4, R5 ;  /* 0x0000000504057220 */ /* 0x000fe20000400000 */
[----:B------:R-:W-:Y:S01]  /*56c0*/  FMUL R12, R9, R12 ;  /* 0x0000000c090c7220 */ /* 0x000fe20000400000 */
[----:B------:R-:W-:Y:S01]  /*56d0*/  FFMA.FTZ R14, R13, R14, -0.72134751081466674805 ;  /* 0xbf38aa3b0d0e7423 */ /* 0x000fe2000001000e */
[----:B------:R-:W-:Y:S01]  /*56e0*/  FFMA.FTZ R7, R6, R7, -0.72134751081466674805 ;  /* 0xbf38aa3b06077423 */ /* 0x000fe20000010007 */
[----:B------:R-:W-:Y:S01]  /*56f0*/  FMUL R5, R4, R5 ;  /* 0x0000000504057220 */ /* 0x000fe20000400000 */
[----:B------:R-:W-:Y:S01]  /*5700*/  FFMA.FTZ R9, R9, 1.4426950216293334961, R12 ;  /* 0x3fb8aa3b09097823 */ /* 0x000fe2000001000c */
[----:B------:R-:W-:Y:S01]  /*5710*/  FMUL R14, R13, R14 ;  /* 0x0000000e0d0e7220 */ /* 0x000fe20000400000 */
[----:B------:R-:W-:Y:S01]  /*5720*/  FMUL R7, R6, R7 ;  /* 0x0000000706077220 */ /* 0x000fe20000400000 */
[----:B------:R-:W-:Y:S01]  /*5730*/  FFMA.FTZ R4, R4, 1.4426950216293334961, R5 ;  /* 0x3fb8aa3b04047823 */ /* 0x000fe20000010005 */
[----:B------:R-:W-:Y:S01]  /*5740*/  SHF.R.U32.HI R5, RZ, 0x5, R193 ;  /* 0x00000005ff057819 */ /* 0x000fe200000116c1 */
[----:B------:R-:W-:Y:S01]  /*5750*/  FADD R37, R10, R9 ;  /* 0x000000090a257221 */ /* 0x000fe20000000000 */
[C---:B------:R-:W-:Y:S01]  /*5760*/  FMUL R7, R6.reuse, R7 ;  /* 0x0000000706077220 */ /* 0x040fe20000400000 */
[----:B------:R-:W-:Y:S01]  /*5770*/  ISETP.GE.U32.AND P3, PT, R29, 0x7f800000, PT ;  /* 0x7f8000001d00780c */ /* 0x000fe20003f66070 */
[----:B------:R-:W-:Y:S01]  /*5780*/  FMUL R14, R13, R14 ;  /* 0x0000000e0d0e7220 */ /* 0x000fe20000400000 */
[----:B------:R-:W-:Y:S01]  /*5790*/  SGXT.U32 R5, R5, 0x3 ;  /* 0x000000030505781a */ /* 0x000fe20000000000 */
[----:B------:R-:W-:Y:S01]  /*57a0*/  FFMA.FTZ R7, R6, 1.4426950216293334961, R7 ;  /* 0x3fb8aa3b06077823 */ /* 0x000fe20000010007 */
[----:B------:R-:W-:-:S02]  /*57b0*/  @P4 IMAD.MOV.U32 R6, RZ, RZ, 0x7f800000 ;  /* 0x7f800000ff064424 */ /* 0x000fc400078e00ff */
[----:B------:R-:W-:Y:S01]  /*57c0*/  FFMA.FTZ R14, R13, 1.4426950216293334961, R14 ;  /* 0x3fb8aa3b0d0e7823 */ /* 0x000fe2000001000e */
[----:B------:R-:W-:Y:S01]  /*57d0*/  FSETP.NEU.AND P5, PT, R38, RZ, PT ;  /* 0x000000ff2600720b */ /* 0x000fe20003fad000 */
[----:B------:R-:W-:Y:S01]  /*57e0*/  FADD R36, R8, R7 ;  /* 0x0000000708247221 */ /* 0x000fe20000000000 */
[----:B------:R-:W-:Y:S01]  /*57f0*/  @P4 FFMA.FTZ R36, R31, R6, +INF ;  /* 0x7f8000001f244423 */ /* 0x000fe20000010006 */
[----:B------:R-:W-:Y:S01]  /*5800*/  @P2 IMAD.MOV.U32 R7, RZ, RZ, 0x7f800000 ;  /* 0x7f800000ff072424 */ /* 0x000fe200078e00ff */
[----:B------:R-:W-:Y:S01]  /*5810*/  ISETP.GE.U32.AND P4, PT, R33, 0x7f800000, PT ;  /* 0x7f8000002100780c */ /* 0x000fe20003f86070 */
[----:B-1----:R-:W-:Y:S02]  /*5820*/  IMAD R6, R5, R32, RZ ;  /* 0x0000002005067224 */ /* 0x002fe400078e02ff */
[----:B------:R-:W-:Y:S01]  /*5830*/  FADD R3, R3, R4 ;  /* 0x0000000403037221 */ /* 0x000fe20000000000 */
[----:B------:R-:W-:Y:S01]  /*5840*/  @P2 FFMA.FTZ R37, R38, R7, +INF ;  /* 0x7f80000026252423 */ /* 0x000fe20000010007 */
[----:B------:R-:W-:Y:S01]  /*5850*/  FADD R38, R11, R14 ;  /* 0x0000000e0b267221 */ /* 0x000fe20000000000 */
[C---:B------:R-:W-:Y:S01]  /*5860*/  IMAD R7, R32.reuse, 0x8, R6 ;  /* 0x0000000820077824 */ /* 0x040fe200078e0206 */
[----:B------:R-:W1:Y:S01]  /*5870*/  LDS R39, [R30+UR7] ;  /* 0x000000071e277984 */ /* 0x000e620008000800 */
[----:B------:R-:W-:Y:S01]  /*5880*/  @P3 IMAD.MOV.U32 R4, RZ, RZ, 0x7f800000 ;  /* 0x7f800000ff043424 */ /* 0x000fe200078e00ff */
[----:B------:R-:W-:Y:S01]  /*5890*/  FSETP.NEU.AND P1, PT, R29, RZ, PT ;  /* 0x000000ff1d00720b */ /* 0x000fe20003f2d000 */
[C---:B------:R-:W-:Y:S01]  /*58a0*/  IMAD R9, R32.reuse, 0x8, R7 ;  /* 0x0000000820097824 */ /* 0x040fe200078e0207 */
[----:B------:R-:W3:Y:S01]  /*58b0*/  LDS R40, [R30+UR7+0x100] ;  /* 0x000100071e287984 */ /* 0x000ee20008000800 */
[----:B------:R-:W-:Y:S01]  /*58c0*/  IMAD R5, R209, UR9, RZ ;  /* 0x00000009d1057c24 */ /* 0x000fe2000f8e02ff */
[----:B------:R-:W-:Y:S01]  /*58d0*/  USHF.R.S32.HI UR9, URZ, 0x1f, UR8 ;  /* 0x0000001f3f097899 */ /* 0x000fe20008011408 */
[C---:B------:R-:W-:Y:S01]  /*58e0*/  IMAD R11, R32.reuse, 0x8, R9 ;  /* 0x00000008200b7824 */ /* 0x040fe200078e0209 */
[----:B------:R-:W5:Y:S01]  /*58f0*/  LDS R41, [R30+UR7+0x200] ;  /* 0x000200071e297984 */ /* 0x000f620008000800 */
[----:B------:R-:W-:Y:S01]  /*5900*/  @P3 FFMA.FTZ R3, R29, R4, +INF ;  /* 0x7f8000001d033423 */ /* 0x000fe20000010004 */
[----:B--2---:R-:W-:Y:S01]  /*5910*/  IADD3 R34, P2, P6, R5, UR8, R34 ;  /* 0x0000000805227c10 */ /* 0x004fe2000fe5e022 */
[C---:B------:R-:W-:Y:S01]  /*5920*/  IMAD R13, R32.reuse, 0x8, R11 ;  /* 0x00000008200d7824 */ /* 0x040fe200078e020b */
[----:B------:R-:W-:Y:S01]  /*5930*/  SHF.R.S32.HI R4, RZ, 0x1f, R5 ;  /* 0x0000001fff047819 */ /* 0x000fe20000011405 */
[----:B------:R-:W2:Y:S01]  /*5940*/  LDS R42, [R30+UR7+0x300] ;  /* 0x000300071e2a7984 */ /* 0x000ea20008000800 */
[----:B------:R-:W-:Y:S01]  /*5950*/  @P4 IMAD.MOV.U32 R8, RZ, RZ, 0x7f800000 ;  /* 0x7f800000ff084424 */ /* 0x000fe200078e00ff */
[----:B------:R-:W-:Y:S01]  /*5960*/  FSETP.NEU.AND P3, PT, R31, RZ, PT ;  /* 0x000000ff1f00720b */ /* 0x000fe20003f6d000 */
[----:B0-----:R-:W-:Y:S01]  /*5970*/  IMAD R15, R32, 0x8, R13 ;  /* 0x00000008200f7824 */ /* 0x001fe200078e020d */
[----:B------:R-:W-:Y:S01]  /*5980*/  IADD3.X R44, R4, UR9, R35, P2, P6 ;  /* 0x00000009042c7c10 */ /* 0x000fe200097ec423 */
[C---:B------:R-:W-:Y:S01]  /*5990*/  @P4 FFMA.FTZ R38, R33.reuse, R8, +INF ;  /* 0x7f80000021264423 */ /* 0x040fe20000010008 */
[----:B------:R-:W-:Y:S01]  /*59a0*/  IADD3 R4, P6, R6, R34, RZ ;  /* 0x0000002206047210 */ /* 0x000fe20007fde0ff */
[----:B------:R-:W-:Y:S01]  /*59b0*/  IMAD R17, R32, 0x8, R15 ;  /* 0x0000000820117824 */ /* 0x000fe200078e020f */
[----:B------:R-:W-:Y:S01]  /*59c0*/  FSETP.NEU.AND P2, PT, R33, RZ, PT ;  /* 0x000000ff2100720b */ /* 0x000fe20003f4d000 */
[----:B------:R-:W-:Y:S01]  /*59d0*/  IMAD.SHL.U32 R193, R193, 0x10, RZ ;  /* 0x00000010c1c17824 */ /* 0x000fe200078e00ff */
[----:B------:R-:W-:Y:S01]  /*59e0*/  LEA.HI.X.SX32 R5, R6, R44, 0x1, P6 ;  /* 0x0000002c06057211 */ /* 0x000fe200030f0eff */
[C---:B------:R-:W-:Y:S01]  /*59f0*/  IMAD R19, R32.reuse, 0x8, R17 ;  /* 0x0000000820137824 */ /* 0x040fe200078e0211 */
[-C--:B------:R-:W-:Y:S01]  /*5a00*/  IADD3 R6, P4, R7, R34.reuse, RZ ;  /* 0x0000002207067210 */ /* 0x080fe20007f9e0ff */
[----:B------:R-:W-:Y:S01]  /*5a10*/  ULDC UR8, c[0x0][0x27c] ;  /* 0x00009f0000087ab9 */ /* 0x000fe20000000800 */
[----:B------:R-:W-:Y:S01]  /*5a20*/  IADD3 R8, P6, R9, R34, RZ ;  /* 0x0000002209087210 */ /* 0x000fe20007fde0ff */
[C---:B----4-:R-:W-:Y:S01]  /*5a30*/  IMAD R21, R32.reuse, 0x8, R19 ;  /* 0x0000000820157824 */ /* 0x050fe200078e0213 */
[----:B------:R-:W-:Y:S01]  /*5a40*/  LEA.HI.X.SX32 R7, R7, R44, 0x1, P4 ;  /* 0x0000002c07077211 */ /* 0x000fe200020f0eff */
[----:B------:R-:W-:Y:S01]  /*5a50*/  UIMAD UR8, UR11, UR8, URZ ;  /* 0x000000080b0872a4 */ /* 0x000fe2000f8e023f */
[----:B------:R-:W-:Y:S01]  /*5a60*/  IADD3 R10, P4, R11, R34, RZ ;  /* 0x000000220b0a7210 */ /* 0x000fe20007f9e0ff */
[C---:B------:R-:W-:Y:S01]  /*5a70*/  IMAD R23, R32.reuse, 0x8, R21 ;  /* 0x0000000820177824 */ /* 0x040fe200078e0215 */
[-C--:B------:R-:W-:Y:S01]  /*5a80*/  LEA.HI.X.SX32 R9, R9, R44.reuse, 0x1, P6 ;  /* 0x0000002c09097211 */ /* 0x080fe200030f0eff */
[----:B------:R-:W-:Y:S01]  /*5a90*/  USHF.L.U32 UR10, UR8, 0x2, URZ ;  /* 0x00000002080a7899 */ /* 0x000fe2000800063f */
[----:B------:R-:W-:Y:S01]  /*5aa0*/  LEA.HI.X.SX32 R11, R11, R44, 0x1, P4 ;  /* 0x0000002c0b0b7211 */ /* 0x000fe200020f0eff */
[C---:B------:R-:W-:Y:S01]  /*5ab0*/  IMAD R25, R32.reuse, 0x8, R23 ;  /* 0x0000000820197824 */ /* 0x040fe200078e0217 */
[-C--:B------:R-:W-:Y:S01]  /*5ac0*/  IADD3 R12, P4, R13, R34.reuse, RZ ;  /* 0x000000220d0c7210 */ /* 0x080fe20007f9e0ff */
[----:B------:R-:W-:Y:S01]  /*5ad0*/  UIMAD.WIDE UR8, UR8, 0x4, URZ ;  /* 0x00000004080878a5 */ /* 0x000fe2000f8e023f */
[----:B------:R-:W-:Y:S01]  /*5ae0*/  IADD3 R14, P6, R15, R34, RZ ;  /* 0x000000220f0e7210 */ /* 0x000fe20007fde0ff */
[----:B------:R-:W-:Y:S01]  /*5af0*/  IMAD R27, R32, 0x8, R25 ;  /* 0x00000008201b7824 */ /* 0x000fe200078e0219 */
[----:B------:R-:W-:-:S02]  /*5b00*/  LEA.HI.X.SX32 R13, R13, R44, 0x1, P4 ;  /* 0x0000002c0d0d7211 */ /* 0x000fc400020f0eff */
[----:B------:R-:W-:Y:S01]  /*5b10*/  LEA.HI.X.SX32 R15, R15, R44, 0x1, P6 ;  /* 0x0000002c0f0f7211 */ /* 0x000fe200030f0eff */
[C---:B------:R-:W-:Y:S01]  /*5b20*/  IMAD R29, R32.reuse, 0x8, R27 ;  /* 0x00000008201d7824 */ /* 0x040fe200078e021b */
[-C--:B------:R-:W-:Y:S02]  /*5b30*/  IADD3 R16, P4, R17, R34.reuse, RZ ;  /* 0x0000002211107210 */ /* 0x080fe40007f9e0ff */
[----:B------:R-:W-:Y:S01]  /*5b40*/  IADD3 R18, P6, R19, R34, RZ ;  /* 0x0000002213127210 */ /* 0x000fe20007fde0ff */
[C---:B------:R-:W-:Y:S01]  /*5b50*/  IMAD R31, R32.reuse, 0x8, R29 ;  /* 0x00000008201f7824 */ /* 0x040fe200078e021d */
[-C--:B------:R-:W-:Y:S02]  /*5b60*/  LEA.HI.X.SX32 R17, R17, R44.reuse, 0x1, P4 ;  /* 0x0000002c11117211 */ /* 0x080fe400020f0eff */
[----:B------:R-:W-:Y:S01]  /*5b70*/  LEA.HI.X.SX32 R19, R19, R44, 0x1, P6 ;  /* 0x0000002c13137211 */ /* 0x000fe200030f0eff */
[----:B------:R-:W-:Y:S01]  /*5b80*/  IMAD R33, R32, 0x8, R31 ;  /* 0x0000000820217824 */ /* 0x000fe200078e021f */
[----:B------:R-:W-:-:S02]  /*5b90*/  IADD3 R20, P4, R21, R34, RZ ;  /* 0x0000002215147210 */ /* 0x000fc40007f9e0ff */
[----:B------:R-:W-:Y:S01]  /*5ba0*/  IADD3 R22, P6, R23, R34, RZ ;  /* 0x0000002217167210 */ /* 0x000fe20007fde0ff */
[----:B------:R-:W-:Y:S01]  /*5bb0*/  IMAD R35, R32, 0x8, R33 ;  /* 0x0000000820237824 */ /* 0x000fe200078e0221 */
[-C--:B------:R-:W-:Y:S02]  /*5bc0*/  LEA.HI.X.SX32 R21, R21, R44.reuse, 0x1, P4 ;  /* 0x0000002c15157211 */ /* 0x080fe400020f0eff */
[----:B-1----:R-:W-:Y:S02]  /*5bd0*/  PRMT R43, R39, 0x7770, RZ ;  /* 0x00007770272b7816 */ /* 0x002fe400000000ff */
[----:B------:R-:W-:Y:S02]  /*5be0*/  LEA.HI.X.SX32 R23, R23, R44, 0x1, P6 ;  /* 0x0000002c17177211 */ /* 0x000fe400030f0eff */
[----:B------:R-:W-:Y:S01]  /*5bf0*/  IADD3 R24, P4, R25, R34, RZ ;  /* 0x0000002219187210 */ /* 0x000fe20007f9e0ff */
[----:B------:R0:W-:Y:S01]  /*5c00*/  STG.E.U8 desc[UR12][R4.64], R43 ;  /* 0x0000002b04007986 */ /* 0x0001e2000c10110c */
[----:B------:R-:W-:-:S02]  /*5c10*/  PRMT R45, R39, 0x7772, RZ ;  /* 0x00007772272d7816 */ /* 0x000fc400000000ff */
[----:B------:R-:W-:Y:S02]  /*5c20*/  IADD3 R26, P6, R27, R34, RZ ;  /* 0x000000221b1a7210 */ /* 0x000fe40007fde0ff */
[C---:B---3--:R-:W-:Y:S01]  /*5c30*/  PRMT R47, R40.reuse, 0x7770, RZ ;  /* 0x00007770282f7816 */ /* 0x048fe200000000ff */
[----:B------:R1:W-:Y:S01]  /*5c40*/  STG.E.U8 desc[UR12][R6.64], R45 ;  /* 0x0000002d06007986 */ /* 0x0003e2000c10110c */
[----:B------:R-:W-:Y:S02]  /*5c50*/  PRMT R49, R40, 0x7772, RZ ;  /* 0x0000777228317816 */ /* 0x000fe400000000ff */
[----:B-----5:R-:W-:Y:S01]  /*5c60*/  PRMT R51, R41, 0x7770, RZ ;  /* 0x0000777029337816 */ /* 0x020fe200000000ff */
[----:B------:R3:W-:Y:S01]  /*5c70*/  STG.E.U8 desc[UR12][R8.64], R47 ;  /* 0x0000002f08007986 */ /* 0x0007e2000c10110c */
[-C--:B------:R-:W-:Y:S02]  /*5c80*/  LEA.HI.X.SX32 R25, R25, R44.reuse, 0x1, P4 ;  /* 0x0000002c19197211 */ /* 0x080fe400020f0eff */
[----:B------:R-:W-:Y:S01]  /*5c90*/  PRMT R53, R41, 0x7772, RZ ;  /* 0x0000777229357816 */ /* 0x000fe200000000ff */
[----:B------:R4:W-:Y:S01]  /*5ca0*/  STG.E.U8 desc[UR12][R10.64], R49 ;  /* 0x000000310a007986 */ /* 0x0009e2000c10110c */
[----:B------:R-:W-:-:S02]  /*5cb0*/  LEA.HI.X.SX32 R27, R27, R44, 0x1, P6 ;  /* 0x0000002c1b1b7211 */ /* 0x000fc400030f0eff */
[-C--:B------:R-:W-:Y:S01]  /*5cc0*/  IADD3 R28, P4, R29, R34.reuse, RZ ;  /* 0x000000221d1c7210 */ /* 0x080fe20007f9e0ff */
[----:B------:R-:W-:Y:S01]  /*5cd0*/  STG.E.U8 desc[UR12][R12.64], R51 ;  /* 0x000000330c007986 */ /* 0x000fe2000c10110c */
[C---:B--2---:R-:W-:Y:S02]  /*5ce0*/  PRMT R55, R42.reuse, 0x7770, RZ ;  /* 0x000077702a377816 */ /* 0x044fe400000000ff */
[----:B------:R-:W-:Y:S01]  /*5cf0*/  IADD3 R30, P6, R31, R34, RZ ;  /* 0x000000221f1e7210 */ /* 0x000fe20007fde0ff */
[----:B------:R-:W-:Y:S01]  /*5d00*/  STG.E.U8 desc[UR12][R14.64], R53 ;  /* 0x000000350e007986 */ /* 0x000fe2000c10110c */
[----:B0-----:R-:W-:Y:S02]  /*5d10*/  PRMT R5, R42, 0x7772, RZ ;  /* 0x000077722a057816 */ /* 0x001fe400000000ff */
[C---:B-1----:R-:W-:Y:S01]  /*5d20*/  PRMT R7, R39.reuse, 0x7771, RZ ;  /* 0x0000777127077816 */ /* 0x042fe200000000ff */
[----:B------:R0:W-:Y:S01]  /*5d30*/  STG.E.U8 desc[UR12][R16.64], R55 ;  /* 0x0000003710007986 */ /* 0x0001e2000c10110c */
[----:B------:R-:W-:-:S02]  /*5d40*/  PRMT R39, R39, 0x7773, RZ ;  /* 0x0000777327277816 */ /* 0x000fc400000000ff */
[-C--:B------:R-:W-:Y:S01]  /*5d50*/  LEA.HI.X.SX32 R29, R29, R44.reuse, 0x1, P4 ;  /* 0x0000002c1d1d7211 */ /* 0x080fe200020f0eff */
[----:B------:R-:W-:Y:S01]  /*5d60*/  STG.E.U8 desc[UR12][R18.64], R5 ;  /* 0x0000000512007986 */ /* 0x000fe2000c10110c */
[C---:B---3--:R-:W-:Y:S02]  /*5d70*/  PRMT R9, R40.reuse, 0x7771, RZ ;  /* 0x0000777128097816 */ /* 0x048fe400000000ff */
[----:B------:R-:W-:Y:S01]  /*5d80*/  LEA.HI.X.SX32 R31, R31, R44, 0x1, P6 ;  /* 0x0000002c1f1f7211 */ /* 0x000fe200030f0eff */
[----:B------:R-:W-:Y:S01]  /*5d90*/  STG.E.U8 desc[UR12][R20.64], R7 ;  /* 0x0000000714007986 */ /* 0x000fe2000c10110c */
[-C--:B------:R-:W-:Y:S02]  /*5da0*/  IADD3 R32, P4, R33, R34.reuse, RZ ;  /* 0x0000002221207210 */ /* 0x080fe40007f9e0ff */
[----:B------:R-:W-:Y:S01]  /*5db0*/  IADD3 R34, P6, R35, R34, RZ ;  /* 0x0000002223227210 */ /* 0x000fe20007fde0ff */
[----:B------:R-:W-:Y:S01]  /*5dc0*/  STG.E.U8 desc[UR12][R22.64], R39 ;  /* 0x0000002716007986 */ /* 0x000fe2000c10110c */
[----:B----4-:R-:W-:Y:S01]  /*5dd0*/  PRMT R11, R40, 0x7773, RZ ;  /* 0x00007773280b7816 */ /* 0x010fe200000000ff */
[----:B0-----:R-:W0:Y:S01]  /*5de0*/  LDC.64 R16, c[0x0][0x230] ;  /* 0x00008c00ff107b82 */ /* 0x001e220000000a00 */
[C---:B------:R-:W-:Y:S01]  /*5df0*/  PRMT R13, R41.reuse, 0x7771, RZ ;  /* 0x00007771290d7816 */ /* 0x040fe200000000ff */
[----:B------:R1:W-:Y:S01]  /*5e00*/  STG.E.U8 desc[UR12][R24.64], R9 ;  /* 0x0000000918007986 */ /* 0x0003e2000c10110c */
[----:B------:R-:W-:-:S02]  /*5e10*/  PRMT R41, R41, 0x7773, RZ ;  /* 0x0000777329297816 */ /* 0x000fc400000000ff */
[-C--:B------:R-:W-:Y:S01]  /*5e20*/  LEA.HI.X.SX32 R33, R33, R44.reuse, 0x1, P4 ;  /* 0x0000002c21217211 */ /* 0x080fe200020f0eff */
[----:B------:R2:W-:Y:S01]  /*5e30*/  STG.E.U8 desc[UR12][R26.64], R11 ;  /* 0x0000000b1a007986 */ /* 0x0005e2000c10110c */
[----:B------:R-:W-:Y:S02]  /*5e40*/  PRMT R15, R42, 0x7771, RZ ;  /* 0x000077712a0f7816 */ /* 0x000fe400000000ff */
[----:B------:R-:W-:Y:S01]  /*5e50*/  LEA.HI.X.SX32 R35, R35, R44, 0x1, P6 ;  /* 0x0000002c23237211 */ /* 0x000fe200030f0eff */
[----:B------:R2:W-:Y:S01]  /*5e60*/  STG.E.U8 desc[UR12][R28.64], R13 ;  /* 0x0000000d1c007986 */ /* 0x0005e2000c10110c */
[----:B------:R-:W-:Y:S02]  /*5e70*/  FSEL R3, R3, -INF , P1 ;  /* 0xff80000003037808 */ /* 0x000fe40000800000 */
[----:B------:R-:W-:Y:S01]  /*5e80*/  FSEL R36, R36, -INF , P3 ;  /* 0xff80000024247808 */ /* 0x000fe20001800000 */
[----:B------:R2:W-:Y:S01]  /*5e90*/  STG.E.U8 desc[UR12][R30.64], R41 ;  /* 0x000000291e007986 */ /* 0x0005e2000c10110c */
[----:B-1----:R-:W-:Y:S01]  /*5ea0*/  PRMT R9, R42, 0x7773, RZ ;  /* 0x000077732a097816 */ /* 0x002fe200000000ff */
[----:B------:R-:W-:Y:S01]  /*5eb0*/  FFMA R4, R3, 0.69314718246459960938, R214 ;  /* 0x3f31721803047823 */ /* 0x000fe200000000d6 */
[----:B------:R-:W-:Y:S01]  /*5ec0*/  FSEL R37, R37, -INF , P5 ;  /* 0xff80000025257808 */ /* 0x000fe20002800000 */
[----:B------:R2:W-:Y:S01]  /*5ed0*/  STG.E.U8 desc[UR12][R32.64], R15 ;  /* 0x0000000f20007986 */ /* 0x0005e2000c10110c */
[----:B------:R-:W-:Y:S01]  /*5ee0*/  FSEL R38, R38, -INF , P2 ;  /* 0xff80000026267808 */ /* 0x000fe20001000000 */
[----:B------:R-:W-:Y:S01]  /*5ef0*/  FFMA R5, R36, 0.69314718246459960938, R215 ;  /* 0x3f31721824057823 */ /* 0x000fe200000000d7 */
[----:B------:R-:W-:Y:S01]  /*5f00*/  LEA R8, R0, UR7, 0x2 ;  /* 0x0000000700087c11 */ /* 0x000fe2000f8e10ff */
[----:B------:R2:W-:Y:S01]  /*5f10*/  STG.E.U8 desc[UR12][R34.64], R9 ;  /* 0x0000000922007986 */ /* 0x0005e2000c10110c */
[----:B------:R-:W-:Y:S01]  /*5f20*/  FFMA R6, R37, 0.69314718246459960938, R212 ;  /* 0x3f31721825067823 */ /* 0x000fe200000000d4 */
[----:B------:R-:W-:Y:S01]  /*5f30*/  FFMA R7, R38, 0.69314718246459960938, R213 ;  /* 0x3f31721826077823 */ /* 0x000fe200000000d5 */
[----:B------:R-:W-:Y:S01]  /*5f40*/  LOP3.LUT R193, R193, 0x70, RZ, 0xc0, !PT ;  /* 0x00000070c1c17812 */ /* 0x000fe200078ec0ff */
[----:B------:R-:W-:Y:S01]  /*5f50*/  BAR.SYNC.DEFER_BLOCKING 0x0 ;  /* 0x0000000000007b1d */ /* 0x000fe20000010000 */
[----:B------:R-:W-:-:S02]  /*5f60*/  IMAD.SHL.U32 R3, R209, 0x4, RZ ;  /* 0x00000004d1037824 */ /* 0x000fc400078e00ff */
[----:B------:R-:W-:-:S04]  /*5f70*/  IMAD.HI R0, R209, 0x4, RZ ;  /* 0x00000004d1007827 */ /* 0x000fc800078e02ff */
[----:B------:R-:W-:-:S05]  /*5f80*/  VIADD R193, R193, UR7 ;  /* 0x00000007c1c17c36 */ /* 0x000fca0008000000 */
[----:B------:R-:W-:Y:S02]  /*5f90*/  LEA.HI R193, R2, R193, RZ, 0x1f ;  /* 0x000000c102c17211 */ /* 0x000fe400078ff8ff */
[----:B0-----:R-:W-:-:S04]  /*5fa0*/  IADD3 R2, P1, P2, R3, UR10, R16 ;  /* 0x0000000a03027c10 */ /* 0x001fc8000fa3e010 */
[----:B------:R-:W-:Y:S01]  /*5fb0*/  IADD3.X R3, R0, UR9, R17, P1, P2 ;  /* 0x0000000900037c10 */ /* 0x000fe20008fe4411 */
[----:B------:R2:W-:Y:S01]  /*5fc0*/  STS.128 [R8], R4 ;  /* 0x0000000408007388 */ /* 0x0005e20000000c00 */
[----:B------:R-:W-:Y:S06]  /*5fd0*/  BAR.SYNC.DEFER_BLOCKING 0x0 ;  /* 0x0000000000007b1d */ /* 0x000fec0000010000 */
[----:B------:R-:W-:Y:S05]  /*5fe0*/  @P0 EXIT ;  /* 0x000000000000094d */ /* 0x000fea0003800000 */
[----:B------:R-:W0:Y:S04]  /*5ff0*/  LDS R193, [R193] ;  /* 0x00000000c1c17984 */ /* 0x000e280000000800 */
[----:B0-----:R-:W-:Y:S01]  /*6000*/  STG.E desc[UR12][R2.64], R193 ;  /* 0x000000c102007986 */ /* 0x001fe2000c10190c */
[----:B------:R-:W-:Y:S05]  /*6010*/  EXIT ;  /* 0x000000000000794d */ /* 0x000fea0003800000 */
.L_x_10:
[----:B------:R-:W-:-:S00]  /*6020*/  BRA `(.L_x_10) ;  /* 0xfffffffc00fc7947 */ /* 0x000fc0000383ffff */
[----:B------:R-:W-:-:S00]  /*6030*/  NOP ;  /* 0x0000000000007918 */ /* 0x000fc00000000000 */
        /* <DEDUP_REMOVED lines=12> */
.L_x_11:


//--------------------- .nv.global.init           --------------------------
	.section	.nv.global.init,"aw",@progbits
.nv.global.init:
	.type		_$_str,@object
	.size		_$_str,(.L_0 - _$_str)
_$_str:
        /*0000*/ 	.byte	0x5f, 0x5f, 0x43, 0x55, 0x44, 0x41, 0x5f, 0x46, 0x54, 0x5a, 0x00
.L_0:


//--------------------- .nv.shared.attn_fwd       --------------------------
	.section	.nv.shared.attn_fwd,"aw",@nobits
	.sectionflags	@""
	.align	16
	.zero		1024


//--------------------- .nv.shared.reserved.0     --------------------------
	.section	.nv.shared.reserved.0,"aw",@nobits
	.weak		__nv_reservedSMEM_offset_0_alias
	.size		__nv_reservedSMEM_offset_0_alias, 0, 0
	.other		__nv_reservedSMEM_offset_0_alias,@"STO_CUDA_RESERVED_SHARED STV_DEFAULT"
__nv_reservedSMEM_offset_0_alias:
	.zero		0


//--------------------- .nv.constant0.attn_fwd    --------------------------
	.section	.nv.constant0.attn_fwd,"a",@progbits
	.sectionflags	@""
	.align	4
.nv.constant0.attn_fwd:
	.zero		664


//--------------------- SYMBOLS --------------------------

	.type		.nv.reservedSmem.offset0,@object
	.size		.nv.reservedSmem.offset0,0x4
